	.target	sm_90a

	.elftype	@"ET_EXEC"


//--------------------- .note.nv.tkinfo           --------------------------
	.section	.note.nv.tkinfo,"",@"SHT_NOTE"
	.sectionflags	@"SHF_NOTE_NV_TKINFO"
	.tkinfo
        /*0018*/ 	.word	0x00000002
        /*0030*/ 	.string	""
        /*0030*/ 	.string	"ptxas"
        /*0030*/ 	.string	"Cuda compilation tools, release 13.0, V13.0.88"
        /*0030*/ 	.string	"Build cuda_13.0.r13.0/compiler.36424714_0"
        /*0030*/ 	.string	"-v  -suppress-debug-info  -lineinfo  -arch sm_90a "



//--------------------- .note.nv.cuinfo           --------------------------
	.section	.note.nv.cuinfo,"",@"SHT_NOTE"
	.sectionflags	@"SHF_NOTE_NV_CUINFO"
        /*0018*/ 	.short	0x0002
        /*001a*/ 	.short	0x005a
        /*001c*/ 	.short	0x0082
	.zero		2


//--------------------- .nv.info                  --------------------------
	.section	.nv.info,"",@"SHT_CUDA_INFO"
	.align	4


	//----- nvinfo : EIATTR_REGCOUNT
	.align		4
        /*0000*/ 	.byte	0x04, 0x2f
        /*0002*/ 	.short	(.L_1 - .L_0)
	.align		4
.L_0:
        /*0004*/ 	.word	index@(matmul_kernel)
        /*0008*/ 	.word	0x0000005d


	//----- nvinfo : EIATTR_FRAME_SIZE
	.align		4
.L_1:
        /*000c*/ 	.byte	0x04, 0x11
        /*000e*/ 	.short	(.L_3 - .L_2)
	.align		4
.L_2:
        /*0010*/ 	.word	index@(matmul_kernel)
        /*0014*/ 	.word	0x00000000


	//----- nvinfo : EIATTR_MIN_STACK_SIZE
	.align		4
.L_3:
        /*0018*/ 	.byte	0x04, 0x12
        /*001a*/ 	.short	(.L_5 - .L_4)
	.align		4
.L_4:
        /*001c*/ 	.word	index@(matmul_kernel)
        /*0020*/ 	.word	0x00000000
.L_5:


//--------------------- .nv.compat                --------------------------
	.section	.nv.compat,"",@"SHT_CUDA_COMPAT_INFO"
	.align	4
        /*0000*/ 	.byte	0x02, 0x09, 0x01, 0x00, 0x02, 0x02, 0x01, 0x00, 0x02, 0x05, 0x05, 0x00, 0x03, 0x07, 0x01, 0x01
        /*0010*/ 	.byte	0x02, 0x03, 0x00, 0x00, 0x02, 0x06, 0x01, 0x00, 0x04, 0x0b, 0x08, 0x00, 0x00, 0x00, 0x00, 0x00
        /*0020*/ 	.byte	0x00, 0x00, 0x00, 0x00


//--------------------- .nv.info.matmul_kernel    --------------------------
	.section	.nv.info.matmul_kernel,"",@"SHT_CUDA_INFO"
	.sectionflags	@""
	.align	4


	//----- nvinfo : EIATTR_CUDA_API_VERSION
	.align		4
        /*0000*/ 	.byte	0x04, 0x37
        /*0002*/ 	.short	(.L_7 - .L_6)
.L_6:
        /*0004*/ 	.word	0x00000082


	//----- nvinfo : EIATTR_KPARAM_INFO
	.align		4
.L_7:
        /*0008*/ 	.byte	0x04, 0x17
        /*000a*/ 	.short	(.L_9 - .L_8)
.L_8:
        /*000c*/ 	.word	0x00000000
        /*0010*/ 	.short	0x000d
        /*0012*/ 	.short	0x0048
        /*0014*/ 	.byte	0x00, 0xf4, 0x21, 0x00


	//----- nvinfo : EIATTR_KPARAM_INFO
	.align		4
.L_9:
        /*0018*/ 	.byte	0x04, 0x17
        /*001a*/ 	.short	(.L_11 - .L_10)
.L_10:
        /*001c*/ 	.word	0x00000000
        /*0020*/ 	.short	0x000c
        /*0022*/ 	.short	0x0040
        /*0024*/ 	.byte	0x00, 0xf4, 0x21, 0x00


	//----- nvinfo : EIATTR_KPARAM_INFO
	.align		4
.L_11:
        /*0028*/ 	.byte	0x04, 0x17
        /*002a*/ 	.short	(.L_13 - .L_12)
.L_12:
        /*002c*/ 	.word	0x00000000
        /*0030*/ 	.short	0x000b
        /*0032*/ 	.short	0x0038
        /*0034*/ 	.byte	0x00, 0xf0, 0x11, 0x00


	//----- nvinfo : EIATTR_KPARAM_INFO
	.align		4
.L_13:
        /*0038*/ 	.byte	0x04, 0x17
        /*003a*/ 	.short	(.L_15 - .L_14)
.L_14:
        /*003c*/ 	.word	0x00000000
        /*0040*/ 	.short	0x000a
        /*0042*/ 	.short	0x0034
        /*0044*/ 	.byte	0x00, 0xf0, 0x11, 0x00


	//----- nvinfo : EIATTR_KPARAM_INFO
	.align		4
.L_15:
        /*0048*/ 	.byte	0x04, 0x17
        /*004a*/ 	.short	(.L_17 - .L_16)
.L_16:
        /*004c*/ 	.word	0x00000000
        /*0050*/ 	.short	0x0009
        /*0052*/ 	.short	0x0030
        /*0054*/ 	.byte	0x00, 0xf0, 0x11, 0x00


	//----- nvinfo : EIATTR_KPARAM_INFO
	.align		4
.L_17:
        /*0058*/ 	.byte	0x04, 0x17
        /*005a*/ 	.short	(.L_19 - .L_18)
.L_18:
        /*005c*/ 	.word	0x00000000
        /*0060*/ 	.short	0x0008
        /*0062*/ 	.short	0x002c
        /*0064*/ 	.byte	0x00, 0xf0, 0x11, 0x00


	//----- nvinfo : EIATTR_KPARAM_INFO
	.align		4
.L_19:
        /*0068*/ 	.byte	0x04, 0x17
        /*006a*/ 	.short	(.L_21 - .L_20)
.L_20:
        /*006c*/ 	.word	0x00000000
        /*0070*/ 	.short	0x0007
        /*0072*/ 	.short	0x0028
        /*0074*/ 	.byte	0x00, 0xf0, 0x11, 0x00


	//----- nvinfo : EIATTR_KPARAM_INFO
	.align		4
.L_21:
        /*0078*/ 	.byte	0x04, 0x17
        /*007a*/ 	.short	(.L_23 - .L_22)
.L_22:
        /*007c*/ 	.word	0x00000000
        /*0080*/ 	.short	0x0006
        /*0082*/ 	.short	0x0024
        /*0084*/ 	.byte	0x00, 0xf0, 0x11, 0x00


	//----- nvinfo : EIATTR_KPARAM_INFO
	.align		4
.L_23:
        /*0088*/ 	.byte	0x04, 0x17
        /*008a*/ 	.short	(.L_25 - .L_24)
.L_24:
        /*008c*/ 	.word	0x00000000
        /*0090*/ 	.short	0x0005
        /*0092*/ 	.short	0x0020
        /*0094*/ 	.byte	0x00, 0xf0, 0x11, 0x00


	//----- nvinfo : EIATTR_KPARAM_INFO
	.align		4
.L_25:
        /*0098*/ 	.byte	0x04, 0x17
        /*009a*/ 	.short	(.L_27 - .L_26)
.L_26:
        /*009c*/ 	.word	0x00000000
        /*00a0*/ 	.short	0x0004
        /*00a2*/ 	.short	0x001c
        /*00a4*/ 	.byte	0x00, 0xf0, 0x11, 0x00


	//----- nvinfo : EIATTR_KPARAM_INFO
	.align		4
.L_27:
        /*00a8*/ 	.byte	0x04, 0x17
        /*00aa*/ 	.short	(.L_29 - .L_28)
.L_28:
        /*00ac*/ 	.word	0x00000000
        /*00b0*/ 	.short	0x0003
        /*00b2*/ 	.short	0x0018
        /*00b4*/ 	.byte	0x00, 0xf0, 0x11, 0x00


	//----- nvinfo : EIATTR_KPARAM_INFO
	.align		4
.L_29:
        /*00b8*/ 	.byte	0x04, 0x17
        /*00ba*/ 	.short	(.L_31 - .L_30)
.L_30:
        /*00bc*/ 	.word	0x00000000
        /*00c0*/ 	.short	0x0002
        /*00c2*/ 	.short	0x0010
        /*00c4*/ 	.byte	0x00, 0xf4, 0x21, 0x00


	//----- nvinfo : EIATTR_KPARAM_INFO
	.align		4
.L_31:
        /*00c8*/ 	.byte	0x04, 0x17
        /*00ca*/ 	.short	(.L_33 - .L_32)
.L_32:
        /*00cc*/ 	.word	0x00000000
        /*00d0*/ 	.short	0x0001
        /*00d2*/ 	.short	0x0008
        /*00d4*/ 	.byte	0x00, 0xf4, 0x21, 0x00


	//----- nvinfo : EIATTR_KPARAM_INFO
	.align		4
.L_33:
        /*00d8*/ 	.byte	0x04, 0x17
        /*00da*/ 	.short	(.L_35 - .L_34)
.L_34:
        /*00dc*/ 	.word	0x00000000
        /*00e0*/ 	.short	0x0000
        /*00e2*/ 	.short	0x0000
        /*00e4*/ 	.byte	0x00, 0xf4, 0x21, 0x00


	//----- nvinfo : EIATTR_SPARSE_MMA_MASK
	.align		4
.L_35:
        /*00e8*/ 	.byte	0x03, 0x50
        /*00ea*/ 	.short	0x0000


	//----- nvinfo : EIATTR_MAXREG_COUNT
	.align		4
        /*00ec*/ 	.byte	0x03, 0x1b
        /*00ee*/ 	.short	0x00ff


	//----- nvinfo : EIATTR_NUM_BARRIERS
	.align		4
        /*00f0*/ 	.byte	0x02, 0x4c
        /*00f2*/ 	.byte	0x01
	.zero		1


	//----- nvinfo : EIATTR_MERCURY_ISA_VERSION
	.align		4
        /*00f4*/ 	.byte	0x03, 0x5f
        /*00f6*/ 	.short	0x0101


	//----- nvinfo : EIATTR_EXIT_INSTR_OFFSETS
	.align		4
        /*00f8*/ 	.byte	0x04, 0x1c
        /*00fa*/ 	.short	(.L_37 - .L_36)


	//   ....[0]....
.L_36:
        /*00fc*/ 	.word	0x000029e0


	//   ....[1]....
        /*0100*/ 	.word	0x00002a10


	//----- nvinfo : EIATTR_REQNTID
	.align		4
.L_37:
        /*0104*/ 	.byte	0x04, 0x10
        /*0106*/ 	.short	(.L_39 - .L_38)
.L_38:
        /*0108*/ 	.word	0x00000080
        /*010c*/ 	.word	0x00000001
        /*0110*/ 	.word	0x00000001


	//----- nvinfo : EIATTR_CBANK_PARAM_SIZE
	.align		4
.L_39:
        /*0114*/ 	.byte	0x03, 0x19
        /*0116*/ 	.short	0x0050


	//----- nvinfo : EIATTR_PARAM_CBANK
	.align		4
        /*0118*/ 	.byte	0x04, 0x0a
        /*011a*/ 	.short	(.L_41 - .L_40)
	.align		4
.L_40:
        /*011c*/ 	.word	index@(.nv.constant0.matmul_kernel)
        /*0120*/ 	.short	0x0210
        /*0122*/ 	.short	0x0050


	//----- nvinfo : EIATTR_SW_WAR
	.align		4
.L_41:
        /*0124*/ 	.byte	0x04, 0x36
        /*0126*/ 	.short	(.L_43 - .L_42)
.L_42:
        /*0128*/ 	.word	0x00000008
.L_43:


//--------------------- .nv.callgraph             --------------------------
	.section	.nv.callgraph,"",@"SHT_CUDA_CALLGRAPH"
	.align	4
	.sectionentsize	8
	.align		4
        /*0000*/ 	.word	0x00000000
	.align		4
        /*0004*/ 	.word	0xffffffff
	.align		4
        /*0008*/ 	.word	0x00000000
	.align		4
        /*000c*/ 	.word	0xfffffffe
	.align		4
        /*0010*/ 	.word	0x00000000
	.align		4
        /*0014*/ 	.word	0xfffffffd
	.align		4
        /*0018*/ 	.word	0x00000000
	.align		4
        /*001c*/ 	.word	0xfffffffc


//--------------------- .text.matmul_kernel       --------------------------
	.section	.text.matmul_kernel,"ax",@progbits
	.align	128
        .global         matmul_kernel
        .type           matmul_kernel,@function
        .size           matmul_kernel,(.L_x_3 - matmul_kernel)
        .other          matmul_kernel,@"STO_CUDA_ENTRY STV_DEFAULT"
matmul_kernel:
.text.matmul_kernel:
[----:B------:R-:W-:Y:S08]  /*0000*/  LDC R1, c[0x0][0x28] ;  /* 0x00000a00ff017b82 */ /* 0x000ff00000000800 */
[----:B------:R-:W0:Y:S01]  /*0010*/  LDC.64 R14, c[0x0][0x228] ;  /* 0x00008a00ff0e7b82 */ /* 0x000e220000000a00 */
[----:B------:R-:W1:Y:S01]  /*0020*/  S2R R5, SR_CTAID.X ;  /* 0x0000000000057919 */ /* 0x000e620000002500 */
[----:B------:R-:W-:Y:S01]  /*0030*/  ULDC UR4, c[0x0][0x230] ;  /* 0x00008c0000047ab9 */ /* 0x000fe20000000800 */
[----:B------:R-:W-:Y:S01]  /*0040*/  UMOV UR5, 0x400 ;  /* 0x0000040000057882 */ /* 0x000fe20000000000 */
[----:B------:R-:W-:Y:S01]  /*0050*/  UIADD3 UR4, UR4, 0x3f, URZ ;  /* 0x0000003f04047890 */ /* 0x000fe2000fffe03f */
[----:B------:R-:W-:-:S03]  /*0060*/  ULDC.64 UR8, c[0x0][0x208] ;  /* 0x0000820000087ab9 */ /* 0x000fc60000000a00 */
[----:B------:R-:W2:Y:S01]  /*0070*/  S2UR UR6, SR_CgaCtaId ;  /* 0x00000000000679c3 */ /* 0x000ea20000008800 */
[----:B------:R-:W-:Y:S01]  /*0080*/  UISETP.GT.AND UP0, UPT, UR4, 0x3f, UPT ;  /* 0x0000003f0400788c */ /* 0x000fe2000bf04270 */
[----:B0-----:R-:W-:-:S05]  /*0090*/  VIADD R0, R15, 0x1f ;  /* 0x0000001f0f007836 */ /* 0x001fca0000000000 */
[----:B------:R-:W-:Y:S01]  /*00a0*/  SHF.R.S32.HI R3, RZ, 0x1f, R0 ;  /* 0x0000001fff037819 */ /* 0x000fe20000011400 */
[----:B--2---:R-:W-:-:S03]  /*00b0*/  ULEA UR5, UR6, UR5, 0x18 ;  /* 0x0000000506057291 */ /* 0x004fc6000f8ec03f */
[----:B------:R-:W-:Y:S02]  /*00c0*/  LEA.HI R3, R3, R0, RZ, 0x5 ;  /* 0x0000000003037211 */ /* 0x000fe400078f28ff */
[----:B-1----:R-:W-:Y:S02]  /*00d0*/  IABS R8, R5 ;  /* 0x0000000500087213 */ /* 0x002fe40000000000 */
[----:B------:R-:W-:-:S05]  /*00e0*/  SHF.R.S32.HI R3, RZ, 0x5, R3 ;  /* 0x00000005ff037819 */ /* 0x000fca0000011403 */
[----:B------:R-:W-:-:S05]  /*00f0*/  IMAD.SHL.U32 R4, R3, 0x8, RZ ;  /* 0x0000000803047824 */ /* 0x000fca00078e00ff */
[-C--:B------:R-:W-:Y:S02]  /*0100*/  IABS R7, R4.reuse ;  /* 0x0000000400077213 */ /* 0x080fe40000000000 */
[----:B------:R-:W-:Y:S02]  /*0110*/  IABS R10, R4 ;  /* 0x00000004000a7213 */ /* 0x000fe40000000000 */
[----:B------:R-:W0:Y:S08]  /*0120*/  I2F.RP R0, R7 ;  /* 0x0000000700007306 */ /* 0x000e300000209400 */
[----:B0-----:R-:W0:Y:S02]  /*0130*/  MUFU.RCP R0, R0 ;  /* 0x0000000000007308 */ /* 0x001e240000001000 */
[----:B0-----:R-:W-:-:S02]  /*0140*/  VIADD R2, R0, 0xffffffe ;  /* 0x0ffffffe00027836 */ /* 0x001fc40000000000 */
[----:B------:R-:W-:-:S04]  /*0150*/  IMAD.MOV R0, RZ, RZ, -R10 ;  /* 0x000000ffff007224 */ /* 0x000fc800078e0a0a */
[----:B------:R0:W1:Y:S02]  /*0160*/  F2I.FTZ.U32.TRUNC.NTZ R3, R2 ;  /* 0x0000000200037305 */ /* 0x000064000021f000 */
[----:B0-----:R-:W-:Y:S02]  /*0170*/  IMAD.MOV.U32 R2, RZ, RZ, RZ ;  /* 0x000000ffff027224 */ /* 0x001fe400078e00ff */
[----:B-1----:R-:W-:-:S04]  /*0180*/  IMAD.MOV R6, RZ, RZ, -R3 ;  /* 0x000000ffff067224 */ /* 0x002fc800078e0a03 */
[----:B------:R-:W-:Y:S02]  /*0190*/  IMAD R9, R6, R7, RZ ;  /* 0x0000000706097224 */ /* 0x000fe400078e02ff */
[----:B------:R-:W-:Y:S02]  /*01a0*/  IMAD.MOV.U32 R6, RZ, RZ, R8 ;  /* 0x000000ffff067224 */ /* 0x000fe400078e0008 */
[----:B------:R-:W-:-:S06]  /*01b0*/  IMAD.HI.U32 R3, R3, R9, R2 ;  /* 0x0000000903037227 */ /* 0x000fcc00078e0002 */
[----:B------:R-:W-:-:S04]  /*01c0*/  IMAD.HI.U32 R3, R3, R6, RZ ;  /* 0x0000000603037227 */ /* 0x000fc800078e00ff */
[----:B------:R-:W-:-:S05]  /*01d0*/  IMAD R0, R3, R0, R6 ;  /* 0x0000000003007224 */ /* 0x000fca00078e0206 */
[----:B------:R-:W-:-:S13]  /*01e0*/  ISETP.GT.U32.AND P1, PT, R7, R0, PT ;  /* 0x000000000700720c */ /* 0x000fda0003f24070 */
[----:B------:R-:W-:Y:S02]  /*01f0*/  @!P1 IMAD.IADD R0, R0, 0x1, -R7 ;  /* 0x0000000100009824 */ /* 0x000fe400078e0a07 */
[----:B------:R-:W-:Y:S01]  /*0200*/  @!P1 VIADD R3, R3, 0x1 ;  /* 0x0000000103039836 */ /* 0x000fe20000000000 */
[----:B------:R-:W-:Y:S02]  /*0210*/  ISETP.NE.AND P1, PT, R4, RZ, PT ;  /* 0x000000ff0400720c */ /* 0x000fe40003f25270 */
[----:B------:R-:W-:Y:S02]  /*0220*/  ISETP.GE.U32.AND P0, PT, R0, R7, PT ;  /* 0x000000070000720c */ /* 0x000fe40003f06070 */
[----:B------:R-:W-:-:S04]  /*0230*/  LOP3.LUT R0, R5, R4, RZ, 0x3c, !PT ;  /* 0x0000000405007212 */ /* 0x000fc800078e3cff */
[----:B------:R-:W-:Y:S01]  /*0240*/  ISETP.GE.AND P2, PT, R0, RZ, PT ;  /* 0x000000ff0000720c */ /* 0x000fe20003f46270 */
[----:B------:R-:W-:-:S06]  /*0250*/  VIADD R0, R14, 0xf ;  /* 0x0000000f0e007836 */ /* 0x000fcc0000000000 */
[----:B------:R-:W-:-:S04]  /*0260*/  @P0 VIADD R3, R3, 0x1 ;  /* 0x0000000103030836 */ /* 0x000fc80000000000 */
[----:B------:R-:W-:Y:S01]  /*0270*/  IMAD.MOV.U32 R2, RZ, RZ, R3 ;  /* 0x000000ffff027224 */ /* 0x000fe200078e0003 */
[----:B------:R-:W-:-:S03]  /*0280*/  SHF.R.S32.HI R3, RZ, 0x1f, R0 ;  /* 0x0000001fff037819 */ /* 0x000fc60000011400 */
[----:B------:R-:W-:Y:S01]  /*0290*/  @!P2 IMAD.MOV R2, RZ, RZ, -R2 ;  /* 0x000000ffff02a224 */ /* 0x000fe200078e0a02 */
[----:B------:R-:W-:Y:S02]  /*02a0*/  @!P1 LOP3.LUT R2, RZ, R4, RZ, 0x33, !PT ;  /* 0x00000004ff029212 */ /* 0x000fe400078e33ff */
[----:B------:R-:W-:-:S03]  /*02b0*/  LEA.HI R3, R3, R0, RZ, 0x4 ;  /* 0x0000000003037211 */ /* 0x000fc600078f20ff */
[----:B------:R-:W-:Y:S02]  /*02c0*/  IMAD.SHL.U32 R6, R2, 0x8, RZ ;  /* 0x0000000802067824 */ /* 0x000fe400078e00ff */
[----:B------:R-:W-:-:S03]  /*02d0*/  IMAD.MOV R2, RZ, RZ, -R2 ;  /* 0x000000ffff027224 */ /* 0x000fc600078e0a02 */
[----:B------:R-:W-:Y:S01]  /*02e0*/  LEA.HI.SX32 R3, R3, -R6, 0x1c ;  /* 0x8000000603037211 */ /* 0x000fe200078fe2ff */
[----:B------:R-:W-:-:S03]  /*02f0*/  IMAD R4, R4, R2, R5 ;  /* 0x0000000204047224 */ /* 0x000fc600078e0205 */
[----:B------:R-:W-:Y:S02]  /*0300*/  VIMNMX R11, R3, 0x8, PT ;  /* 0x00000008030b7848 */ /* 0x000fe40003fe0100 */
[----:B------:R-:W-:Y:S02]  /*0310*/  IABS R9, R4 ;  /* 0x0000000400097213 */ /* 0x000fe40000000000 */
[----:B------:R-:W-:-:S04]  /*0320*/  IABS R7, R11 ;  /* 0x0000000b00077213 */ /* 0x000fc80000000000 */
[----:B------:R-:W0:Y:S08]  /*0330*/  I2F.RP R0, R7 ;  /* 0x0000000700007306 */ /* 0x000e300000209400 */
[----:B0-----:R-:W0:Y:S02]  /*0340*/  MUFU.RCP R0, R0 ;  /* 0x0000000000007308 */ /* 0x001e240000001000 */
[----:B0-----:R-:W-:-:S06]  /*0350*/  VIADD R3, R0, 0xffffffe ;  /* 0x0ffffffe00037836 */ /* 0x001fcc0000000000 */
[----:B------:R-:W0:Y:S02]  /*0360*/  F2I.FTZ.U32.TRUNC.NTZ R3, R3 ;  /* 0x0000000300037305 */ /* 0x000e24000021f000 */
[----:B0-----:R-:W-:-:S04]  /*0370*/  IMAD.MOV R8, RZ, RZ, -R3 ;  /* 0x000000ffff087224 */ /* 0x001fc800078e0a03 */
[----:B------:R-:W-:Y:S01]  /*0380*/  IMAD.MOV.U32 R2, RZ, RZ, R8 ;  /* 0x000000ffff027224 */ /* 0x000fe200078e0008 */
[----:B------:R-:W-:-:S03]  /*0390*/  IABS R8, R11 ;  /* 0x0000000b00087213 */ /* 0x000fc60000000000 */
[----:B------:R-:W-:Y:S02]  /*03a0*/  IMAD R5, R2, R7, RZ ;  /* 0x0000000702057224 */ /* 0x000fe400078e02ff */
[----:B------:R-:W-:Y:S02]  /*03b0*/  IMAD.MOV.U32 R2, RZ, RZ, RZ ;  /* 0x000000ffff027224 */ /* 0x000fe400078e00ff */
[----:B------:R-:W-:Y:S02]  /*03c0*/  IMAD.MOV R0, RZ, RZ, -R8 ;  /* 0x000000ffff007224 */ /* 0x000fe400078e0a08 */
[----:B------:R-:W-:Y:S01]  /*03d0*/  IMAD.HI.U32 R2, R3, R5, R2 ;  /* 0x0000000503027227 */ /* 0x000fe200078e0002 */
[----:B------:R-:W-:-:S04]  /*03e0*/  LOP3.LUT R3, R4, R11, RZ, 0x3c, !PT ;  /* 0x0000000b04037212 */ /* 0x000fc800078e3cff */
[----:B------:R-:W-:Y:S01]  /*03f0*/  ISETP.GE.AND P2, PT, R3, RZ, PT ;  /* 0x000000ff0300720c */ /* 0x000fe20003f46270 */
[----:B------:R-:W-:-:S04]  /*0400*/  IMAD.HI.U32 R2, R2, R9, RZ ;  /* 0x0000000902027227 */ /* 0x000fc800078e00ff */
[----:B------:R-:W-:-:S05]  /*0410*/  IMAD R0, R2, R0, R9 ;  /* 0x0000000002007224 */ /* 0x000fca00078e0209 */
[----:B------:R-:W-:-:S13]  /*0420*/  ISETP.GT.U32.AND P1, PT, R7, R0, PT ;  /* 0x000000000700720c */ /* 0x000fda0003f24070 */
[-C--:B------:R-:W-:Y:S01]  /*0430*/  @!P1 IADD3 R0, R0, -R7.reuse, RZ ;  /* 0x8000000700009210 */ /* 0x080fe20007ffe0ff */
[----:B------:R-:W-:Y:S01]  /*0440*/  @!P1 VIADD R2, R2, 0x1 ;  /* 0x0000000102029836 */ /* 0x000fe20000000000 */
[----:B------:R-:W-:Y:S02]  /*0450*/  ISETP.NE.AND P1, PT, R11, RZ, PT ;  /* 0x000000ff0b00720c */ /* 0x000fe40003f25270 */
[----:B------:R-:W-:Y:S02]  /*0460*/  ISETP.GE.U32.AND P0, PT, R0, R7, PT ;  /* 0x000000070000720c */ /* 0x000fe40003f06070 */
[----:B------:R-:W0:Y:S11]  /*0470*/  S2R R0, SR_TID.X ;  /* 0x0000000000007919 */ /* 0x000e360000002100 */
[----:B------:R-:W-:Y:S01]  /*0480*/  @P0 VIADD R2, R2, 0x1 ;  /* 0x0000000102020836 */ /* 0x000fe20000000000 */
[----:B------:R-:W-:-:S03]  /*0490*/  PLOP3.LUT P0, PT, PT, PT, UP0, 0x80, 0x0 ;  /* 0x000000000000781c */ /* 0x000fc60003f0f008 */
[----:B------:R-:W-:-:S04]  /*04a0*/  IMAD.MOV.U32 R8, RZ, RZ, R2 ;  /* 0x000000ffff087224 */ /* 0x000fc800078e0002 */
[----:B------:R-:W-:Y:S01]  /*04b0*/  @!P2 IMAD.MOV R8, RZ, RZ, -R8 ;  /* 0x000000ffff08a224 */ /* 0x000fe200078e0a08 */
[----:B------:R-:W-:-:S05]  /*04c0*/  @!P1 LOP3.LUT R8, RZ, R11, RZ, 0x33, !PT ;  /* 0x0000000bff089212 */ /* 0x000fca00078e33ff */
[----:B------:R-:W-:Y:S01]  /*04d0*/  IMAD.MOV R2, RZ, RZ, -R8 ;  /* 0x000000ffff027224 */ /* 0x000fe200078e0a08 */
[----:B------:R-:W-:Y:S01]  /*04e0*/  @!P0 PRMT R32, RZ, 0x7610, R32 ;  /* 0x00007610ff208816 */ /* 0x000fe20000000020 */
[----:B------:R-:W-:Y:S01]  /*04f0*/  IMAD.SHL.U32 R8, R8, 0x20, RZ ;  /* 0x0000002008087824 */ /* 0x000fe200078e00ff */
[----:B------:R-:W-:Y:S01]  /*0500*/  @!P0 PRMT R34, RZ, 0x7610, R34 ;  /* 0x00007610ff228816 */ /* 0x000fe20000000022 */
[----:B------:R-:W-:Y:S01]  /*0510*/  IMAD R2, R11, R2, R4 ;  /* 0x000000020b027224 */ /* 0x000fe200078e0204 */
[----:B------:R-:W-:Y:S02]  /*0520*/  @!P0 PRMT R32, R32, 0x5410, RZ ;  /* 0x0000541020208816 */ /* 0x000fe400000000ff */
[----:B0-----:R-:W-:Y:S01]  /*0530*/  LOP3.LUT R3, R0, 0xf, RZ, 0xc0, !PT ;  /* 0x0000000f00037812 */ /* 0x001fe200078ec0ff */
[----:B------:R-:W-:Y:S01]  /*0540*/  IMAD.IADD R2, R6, 0x1, R2 ;  /* 0x0000000106027824 */ /* 0x000fe200078e0202 */
[--C-:B------:R-:W-:Y:S01]  /*0550*/  SHF.R.U32.HI R5, RZ, 0x4, R0.reuse ;  /* 0x00000004ff057819 */ /* 0x100fe20000011600 */
[----:B------:R-:W-:Y:S01]  /*0560*/  @!P0 IMAD.SHL.U32 R6, R0, 0x20, RZ ;  /* 0x0000002000068824 */ /* 0x000fe200078e00ff */
[----:B------:R-:W-:Y:S01]  /*0570*/  SHF.R.U32.HI R4, RZ, 0x4, R0 ;  /* 0x00000004ff047819 */ /* 0x000fe20000011600 */
[----:B------:R-:W-:Y:S01]  /*0580*/  IMAD R2, R2, 0x10, R3 ;  /* 0x0000001002027824 */ /* 0x000fe200078e0203 */
[----:B------:R-:W-:-:S02]  /*0590*/  LOP3.LUT R3, R0, 0x40, RZ, 0xc0, !PT ;  /* 0x0000004000037812 */ /* 0x000fc400078ec0ff */
[----:B------:R-:W-:Y:S02]  /*05a0*/  SGXT.U32 R5, R5, 0x3 ;  /* 0x000000030505781a */ /* 0x000fe40000000000 */
[----:B------:R-:W-:Y:S02]  /*05b0*/  @!P0 PRMT R34, R34, 0x5410, RZ ;  /* 0x0000541022228816 */ /* 0x000fe400000000ff */
[----:B------:R-:W-:Y:S01]  /*05c0*/  @!P0 LOP3.LUT R7, R6, 0x60, RZ, 0xc0, !PT ;  /* 0x0000006006078812 */ /* 0x000fe200078ec0ff */
[----:B------:R-:W-:Y:S06]  /*05d0*/  @!P0 BRA `(.L_x_0) ;  /* 0x00000020002c8947 */ /* 0x000fec0003800000 */
[----:B------:R-:W-:Y:S01]  /*05e0*/  IABS R17, R14 ;  /* 0x0000000e00117213 */ /* 0x000fe20000000000 */
[----:B------:R-:W-:Y:S01]  /*05f0*/  ULDC UR6, c[0x0][0x234] ;  /* 0x00008d0000067ab9 */ /* 0x000fe20000000800 */
[----:B------:R-:W-:Y:S01]  /*0600*/  IABS R13, R15 ;  /* 0x0000000f000d7213 */ /* 0x000fe20000000000 */
[----:B------:R-:W-:Y:S01]  /*0610*/  ULDC.64 UR10, c[0x0][0x210] ;  /* 0x00008400000a7ab9 */ /* 0x000fe20000000a00 */
[----:B------:R-:W0:Y:S01]  /*0620*/  I2F.RP R9, R17 ;  /* 0x0000001100097306 */ /* 0x000e220000209400 */
[----:B------:R-:W-:Y:S02]  /*0630*/  IABS R16, R2 ;  /* 0x0000000200107213 */ /* 0x000fe40000000000 */
[----:B------:R-:W-:Y:S02]  /*0640*/  ISETP.NE.AND P4, PT, R14, RZ, PT ;  /* 0x000000ff0e00720c */ /* 0x000fe40003f85270 */
[C---:B------:R-:W-:Y:S02]  /*0650*/  LOP3.LUT R63, R5.reuse, 0x30, RZ, 0xfc, !PT ;  /* 0x00000030053f7812 */ /* 0x040fe400078efcff */
[C---:B------:R-:W-:Y:S01]  /*0660*/  LOP3.LUT R69, R5.reuse, 0x28, RZ, 0xfc, !PT ;  /* 0x0000002805457812 */ /* 0x040fe200078efcff */
[----:B------:R-:W1:Y:S01]  /*0670*/  I2F.RP R6, R13 ;  /* 0x0000000d00067306 */ /* 0x000e620000209400 */
[----:B------:R-:W-:-:S02]  /*0680*/  LOP3.LUT R64, R5, 0x20, RZ, 0xfc, !PT ;  /* 0x0000002005407812 */ /* 0x000fc400078efcff */
[----:B------:R-:W-:-:S05]  /*0690*/  LOP3.LUT R62, R5, 0x18, RZ, 0xfc, !PT ;  /* 0x00000018053e7812 */ /* 0x000fca00078efcff */
[----:B0-----:R-:W0:Y:S08]  /*06a0*/  MUFU.RCP R9, R9 ;  /* 0x0000000900097308 */ /* 0x001e300000001000 */
[----:B-1----:R-:W1:Y:S01]  /*06b0*/  MUFU.RCP R6, R6 ;  /* 0x0000000600067308 */ /* 0x002e620000001000 */
[----:B0-----:R-:W-:-:S07]  /*06c0*/  VIADD R7, R9, 0xffffffe ;  /* 0x0ffffffe09077836 */ /* 0x001fce0000000000 */
[----:B------:R-:W0:Y:S01]  /*06d0*/  F2I.FTZ.U32.TRUNC.NTZ R7, R7 ;  /* 0x0000000700077305 */ /* 0x000e22000021f000 */
[----:B-1----:R-:W-:Y:S02]  /*06e0*/  VIADD R10, R6, 0xffffffe ;  /* 0x0ffffffe060a7836 */ /* 0x002fe40000000000 */
[----:B------:R-:W-:-:S05]  /*06f0*/  IMAD.MOV.U32 R6, RZ, RZ, RZ ;  /* 0x000000ffff067224 */ /* 0x000fca00078e00ff */
[----:B------:R1:W2:Y:S01]  /*0700*/  F2I.FTZ.U32.TRUNC.NTZ R11, R10 ;  /* 0x0000000a000b7305 */ /* 0x0002a2000021f000 */
[----:B0-----:R-:W-:Y:S02]  /*0710*/  IMAD.MOV R12, RZ, RZ, -R7 ;  /* 0x000000ffff0c7224 */ /* 0x001fe400078e0a07 */
[----:B-1----:R-:W-:Y:S02]  /*0720*/  IMAD.MOV.U32 R10, RZ, RZ, RZ ;  /* 0x000000ffff0a7224 */ /* 0x002fe400078e00ff */
[----:B------:R-:W-:-:S04]  /*0730*/  IMAD R19, R12, R17, RZ ;  /* 0x000000110c137224 */ /* 0x000fc800078e02ff */
[----:B------:R-:W-:Y:S01]  /*0740*/  IMAD.HI.U32 R9, R7, R19, R6 ;  /* 0x0000001307097227 */ /* 0x000fe200078e0006 */
[----:B------:R-:W-:-:S03]  /*0750*/  LEA.HI R6, R3, R8, RZ, 0x1a ;  /* 0x0000000803067211 */ /* 0x000fc600078fd0ff */
[----:B--2---:R-:W-:Y:S01]  /*0760*/  IMAD.MOV R12, RZ, RZ, -R11 ;  /* 0x000000ffff0c7224 */ /* 0x004fe200078e0a0b */
[----:B------:R-:W-:Y:S01]  /*0770*/  IABS R46, R6 ;  /* 0x00000006002e7213 */ /* 0x000fe20000000000 */
[----:B------:R-:W-:-:S04]  /*0780*/  IMAD.HI.U32 R9, R9, R16, RZ ;  /* 0x0000001009097227 */ /* 0x000fc800078e00ff */
[----:B------:R-:W-:Y:S02]  /*0790*/  IMAD.MOV R9, RZ, RZ, -R9 ;  /* 0x000000ffff097224 */ /* 0x000fe400078e0a09 */
[----:B------:R-:W-:Y:S02]  /*07a0*/  VIADD R7, R6, 0x1e ;  /* 0x0000001e06077836 */ /* 0x000fe40000000000 */
[C---:B------:R-:W-:Y:S02]  /*07b0*/  IMAD R16, R17.reuse, R9, R16 ;  /* 0x0000000911107224 */ /* 0x040fe400078e0210 */
[----:B------:R-:W-:Y:S01]  /*07c0*/  IMAD R9, R12, R13, RZ ;  /* 0x0000000d0c097224 */ /* 0x000fe200078e02ff */
[----:B------:R-:W-:Y:S01]  /*07d0*/  IABS R12, R7 ;  /* 0x00000007000c7213 */ /* 0x000fe20000000000 */
[----:B------:R-:W-:Y:S01]  /*07e0*/  VIADD R19, R6, 0x1c ;  /* 0x0000001c06137836 */ /* 0x000fe20000000000 */
[----:B------:R-:W-:Y:S01]  /*07f0*/  ISETP.GT.U32.AND P0, PT, R17, R16, PT ;  /* 0x000000101100720c */ /* 0x000fe20003f04070 */
[----:B------:R-:W-:Y:S01]  /*0800*/  IMAD.HI.U32 R9, R11, R9, R10 ;  /* 0x000000090b097227 */ /* 0x000fe200078e000a */
[----:B------:R-:W-:-:S02]  /*0810*/  ISETP.GE.AND P3, PT, R7, RZ, PT ;  /* 0x000000ff0700720c */ /* 0x000fc40003f66270 */
[----:B------:R-:W-:Y:S01]  /*0820*/  IABS R18, R19 ;  /* 0x0000001300127213 */ /* 0x000fe20000000000 */
[----:B------:R-:W-:Y:S01]  /*0830*/  VIADD R7, R6, 0x1a ;  /* 0x0000001a06077836 */ /* 0x000fe20000000000 */
[----:B------:R-:W-:Y:S01]  /*0840*/  ISETP.GE.AND P5, PT, R19, RZ, PT ;  /* 0x000000ff1300720c */ /* 0x000fe20003fa6270 */
[----:B------:R-:W-:-:S03]  /*0850*/  IMAD.HI.U32 R10, R9, R12, RZ ;  /* 0x0000000c090a7227 */ /* 0x000fc600078e00ff */
[----:B------:R-:W-:Y:S01]  /*0860*/  IABS R20, R7 ;  /* 0x0000000700147213 */ /* 0x000fe20000000000 */
[----:B------:R-:W-:Y:S01]  /*0870*/  IMAD.HI.U32 R11, R9, R18, RZ ;  /* 0x00000012090b7227 */ /* 0x000fe200078e00ff */
[----:B------:R-:W-:Y:S02]  /*0880*/  ISETP.GE.AND P2, PT, R7, RZ, PT ;  /* 0x000000ff0700720c */ /* 0x000fe40003f46270 */
[----:B------:R-:W-:Y:S01]  /*0890*/  @!P0 IADD3 R16, R16, -R17, RZ ;  /* 0x8000001110108210 */ /* 0x000fe20007ffe0ff */
[----:B------:R-:W-:Y:S01]  /*08a0*/  IMAD.MOV R10, RZ, RZ, -R10 ;  /* 0x000000ffff0a7224 */ /* 0x000fe200078e0a0a */
[----:B------:R-:W-:Y:S01]  /*08b0*/  ISETP.GE.AND P0, PT, R2, RZ, PT ;  /* 0x000000ff0200720c */ /* 0x000fe20003f06270 */
[----:B------:R-:W-:Y:S01]  /*08c0*/  IMAD.MOV R11, RZ, RZ, -R11 ;  /* 0x000000ffff0b7224 */ /* 0x000fe200078e0a0b */
[----:B------:R-:W-:Y:S01]  /*08d0*/  ISETP.GT.U32.AND P1, PT, R17, R16, PT ;  /* 0x000000101100720c */ /* 0x000fe20003f24070 */
[C---:B------:R-:W-:Y:S02]  /*08e0*/  IMAD R10, R13.reuse, R10, R12 ;  /* 0x0000000a0d0a7224 */ /* 0x040fe400078e020c */
[----:B------:R-:W-:-:S02]  /*08f0*/  IMAD R12, R13, R11, R18 ;  /* 0x0000000b0d0c7224 */ /* 0x000fc400078e0212 */
[----:B------:R-:W-:Y:S01]  /*0900*/  IMAD.HI.U32 R11, R9, R20, RZ ;  /* 0x00000014090b7227 */ /* 0x000fe200078e00ff */
[----:B------:R-:W-:-:S03]  /*0910*/  ISETP.GT.U32.AND P6, PT, R13, R10, PT ;  /* 0x0000000a0d00720c */ /* 0x000fc60003fc4070 */
[C---:B------:R-:W-:Y:S02]  /*0920*/  VIADD R19, R6.reuse, 0x18 ;  /* 0x0000001806137836 */ /* 0x040fe40000000000 */
[----:B------:R-:W-:Y:S02]  /*0930*/  VIADD R21, R6, 0x16 ;  /* 0x0000001606157836 */ /* 0x000fe40000000000 */
[----:B------:R-:W-:Y:S01]  /*0940*/  @!P1 IMAD.IADD R16, R16, 0x1, -R17 ;  /* 0x0000000110109824 */ /* 0x000fe200078e0a11 */
[----:B------:R-:W-:Y:S01]  /*0950*/  ISETP.GT.U32.AND P1, PT, R13, R12, PT ;  /* 0x0000000c0d00720c */ /* 0x000fe20003f24070 */
[----:B------:R-:W-:Y:S01]  /*0960*/  IMAD.MOV R17, RZ, RZ, -R11 ;  /* 0x000000ffff117224 */ /* 0x000fe200078e0a0b */
[----:B------:R-:W-:Y:S01]  /*0970*/  IABS R18, R19 ;  /* 0x0000001300127213 */ /* 0x000fe20000000000 */
[----:B------:R-:W-:Y:S01]  /*0980*/  IMAD.MOV.U32 R7, RZ, RZ, R16 ;  /* 0x000000ffff077224 */ /* 0x000fe200078e0010 */
[----:B------:R-:W-:Y:S01]  /*0990*/  IABS R24, R21 ;  /* 0x0000001500187213 */ /* 0x000fe20000000000 */
[----:B------:R-:W-:-:S02]  /*09a0*/  @!P6 IMAD.IADD R10, R10, 0x1, -R13 ;  /* 0x000000010a0ae824 */ /* 0x000fc400078e0a0d */
[----:B------:R-:W-:Y:S02]  /*09b0*/  IMAD R20, R13, R17, R20 ;  /* 0x000000110d147224 */ /* 0x000fe400078e0214 */
[----:B------:R-:W-:-:S03]  /*09c0*/  IMAD.HI.U32 R11, R9, R18, RZ ;  /* 0x00000012090b7227 */ /* 0x000fc600078e00ff */
[C---:B------:R-:W-:Y:S01]  /*09d0*/  ISETP.GT.U32.AND P6, PT, R13.reuse, R20, PT ;  /* 0x000000140d00720c */ /* 0x040fe20003fc4070 */
[----:B------:R-:W-:Y:S01]  /*09e0*/  @!P1 IMAD.IADD R12, R12, 0x1, -R13 ;  /* 0x000000010c0c9824 */ /* 0x000fe200078e0a0d */
[----:B------:R-:W-:Y:S01]  /*09f0*/  ISETP.GT.U32.AND P1, PT, R13, R10, PT ;  /* 0x0000000a0d00720c */ /* 0x000fe20003f24070 */
[----:B------:R-:W-:Y:S01]  /*0a00*/  @!P0 IMAD.MOV R7, RZ, RZ, -R7 ;  /* 0x000000ffff078224 */ /* 0x000fe200078e0a07 */
[----:B------:R-:W-:Y:S01]  /*0a10*/  @!P4 LOP3.LUT R7, RZ, R14, RZ, 0x33, !PT ;  /* 0x0000000eff07c212 */ /* 0x000fe200078e33ff */
[----:B------:R-:W-:Y:S01]  /*0a20*/  IMAD.MOV R11, RZ, RZ, -R11 ;  /* 0x000000ffff0b7224 */ /* 0x000fe200078e0a0b */
[----:B------:R-:W-:Y:S01]  /*0a30*/  ISETP.GE.AND P4, PT, R21, RZ, PT ;  /* 0x000000ff1500720c */ /* 0x000fe20003f86270 */
[----:B------:R-:W-:Y:S01]  /*0a40*/  VIADD R21, R6, 0x14 ;  /* 0x0000001406157836 */ /* 0x000fe20000000000 */
[----:B------:R-:W-:Y:S01]  /*0a50*/  ISETP.GE.AND P0, PT, R19, RZ, PT ;  /* 0x000000ff1300720c */ /* 0x000fe20003f06270 */
[----:B------:R-:W-:Y:S02]  /*0a60*/  IMAD R14, R13, R11, R18 ;  /* 0x0000000b0d0e7224 */ /* 0x000fe400078e0212 */
[----:B------:R-:W-:Y:S01]  /*0a70*/  IMAD.HI.U32 R16, R9, R24, RZ ;  /* 0x0000001809107227 */ /* 0x000fe200078e00ff */
[----:B------:R-:W-:-:S02]  /*0a80*/  IABS R26, R21 ;  /* 0x00000015001a7213 */ /* 0x000fc40000000000 */
[----:B------:R-:W-:Y:S01]  /*0a90*/  @!P6 IADD3 R20, R20, -R13, RZ ;  /* 0x8000000d1414e210 */ /* 0x000fe20007ffe0ff */
[----:B------:R-:W-:Y:S01]  /*0aa0*/  @!P1 IMAD.IADD R10, R10, 0x1, -R13 ;  /* 0x000000010a0a9824 */ /* 0x000fe200078e0a0d */
[C---:B------:R-:W-:Y:S01]  /*0ab0*/  ISETP.GT.U32.AND P1, PT, R13.reuse, R12, PT ;  /* 0x0000000c0d00720c */ /* 0x040fe20003f24070 */
[----:B------:R-:W-:Y:S01]  /*0ac0*/  IMAD.MOV R16, RZ, RZ, -R16 ;  /* 0x000000ffff107224 */ /* 0x000fe200078e0a10 */
[----:B------:R-:W-:Y:S01]  /*0ad0*/  ISETP.GT.U32.AND P6, PT, R13, R20, PT ;  /* 0x000000140d00720c */ /* 0x000fe20003fc4070 */
[----:B------:R-:W-:Y:S02]  /*0ae0*/  VIADD R23, R6, 0x12 ;  /* 0x0000001206177836 */ /* 0x000fe40000000000 */
[----:B------:R-:W-:-:S03]  /*0af0*/  IMAD.HI.U32 R11, R9, R26, RZ ;  /* 0x0000001a090b7227 */ /* 0x000fc600078e00ff */
[----:B------:R-:W-:Y:S01]  /*0b00*/  IABS R28, R23 ;  /* 0x00000017001c7213 */ /* 0x000fe20000000000 */
[C---:B------:R-:W-:Y:S02]  /*0b10*/  IMAD R24, R13.reuse, R16, R24 ;  /* 0x000000100d187224 */ /* 0x040fe400078e0218 */
[----:B------:R-:W-:Y:S02]  /*0b20*/  VIADD R25, R6, 0x10 ;  /* 0x0000001006197836 */ /* 0x000fe40000000000 */
[----:B------:R-:W-:Y:S01]  /*0b30*/  @!P1 IMAD.IADD R12, R12, 0x1, -R13 ;  /* 0x000000010c0c9824 */ /* 0x000fe200078e0a0d */
[C---:B------:R-:W-:Y:S01]  /*0b40*/  ISETP.GT.U32.AND P1, PT, R13.reuse, R14, PT ;  /* 0x0000000e0d00720c */ /* 0x040fe20003f24070 */
[----:B------:R-:W-:Y:S01]  /*0b50*/  IMAD.MOV R19, RZ, RZ, -R11 ;  /* 0x000000ffff137224 */ /* 0x000fe200078e0a0b */
[----:B------:R-:W-:Y:S01]  /*0b60*/  IABS R30, R25 ;  /* 0x00000019001e7213 */ /* 0x000fe20000000000 */
[----:B------:R-:W-:Y:S01]  /*0b70*/  @!P6 IMAD.IADD R20, R20, 0x1, -R13 ;  /* 0x000000011414e824 */ /* 0x000fe200078e0a0d */
[C---:B------:R-:W-:Y:S01]  /*0b80*/  ISETP.GT.U32.AND P6, PT, R13.reuse, R24, PT ;  /* 0x000000180d00720c */ /* 0x040fe20003fc4070 */
[----:B------:R-:W-:-:S02]  /*0b90*/  IMAD R26, R13, R19, R26 ;  /* 0x000000130d1a7224 */ /* 0x000fc400078e021a */
[----:B------:R-:W-:-:S04]  /*0ba0*/  IMAD.HI.U32 R16, R9, R28, RZ ;  /* 0x0000001c09107227 */ /* 0x000fc800078e00ff */
[----:B------:R-:W-:Y:S02]  /*0bb0*/  VIADD R27, R6, 0xe ;  /* 0x0000000e061b7836 */ /* 0x000fe40000000000 */
[----:B------:R-:W-:Y:S01]  /*0bc0*/  @!P1 IMAD.IADD R14, R14, 0x1, -R13 ;  /* 0x000000010e0e9824 */ /* 0x000fe200078e0a0d */
[----:B------:R-:W-:Y:S01]  /*0bd0*/  ISETP.GT.U32.AND P1, PT, R13, R26, PT ;  /* 0x0000001a0d00720c */ /* 0x000fe20003f24070 */
[----:B------:R-:W-:Y:S01]  /*0be0*/  IMAD.HI.U32 R17, R9, R30, RZ ;  /* 0x0000001e09117227 */ /* 0x000fe200078e00ff */
[----:B------:R-:W-:-:S03]  /*0bf0*/  IABS R32, R27 ;  /* 0x0000001b00207213 */ /* 0x000fc60000000000 */
[----:B------:R-:W-:Y:S02]  /*0c00*/  IMAD.MOV R16, RZ, RZ, -R16 ;  /* 0x000000ffff107224 */ /* 0x000fe400078e0a10 */
[----:B------:R-:W-:Y:S02]  /*0c10*/  VIADD R29, R6, 0xc ;  /* 0x0000000c061d7836 */ /* 0x000fe40000000000 */
[----:B------:R-:W-:Y:S02]  /*0c20*/  IMAD.MOV R17, RZ, RZ, -R17 ;  /* 0x000000ffff117224 */ /* 0x000fe400078e0a11 */
[C---:B------:R-:W-:Y:S01]  /*0c30*/  IMAD R28, R13.reuse, R16, R28 ;  /* 0x000000100d1c7224 */ /* 0x040fe200078e021c */
[----:B------:R-:W-:Y:S01]  /*0c40*/  IABS R34, R29 ;  /* 0x0000001d00227213 */ /* 0x000fe20000000000 */
[C---:B------:R-:W-:Y:S02]  /*0c50*/  IMAD R30, R13.reuse, R17, R30 ;  /* 0x000000110d1e7224 */ /* 0x040fe400078e021e */
[----:B------:R-:W-:Y:S01]  /*0c60*/  @!P6 IMAD.IADD R24, R24, 0x1, -R13 ;  /* 0x000000011818e824 */ /* 0x000fe200078e0a0d */
[----:B------:R-:W-:Y:S01]  /*0c70*/  ISETP.GT.U32.AND P6, PT, R13, R28, PT ;  /* 0x0000001c0d00720c */ /* 0x000fe20003fc4070 */
[----:B------:R-:W-:-:S04]  /*0c80*/  IMAD.HI.U32 R18, R9, R32, RZ ;  /* 0x0000002009127227 */ /* 0x000fc800078e00ff */
[----:B------:R-:W-:Y:S01]  /*0c90*/  @!P1 IMAD.IADD R26, R26, 0x1, -R13 ;  /* 0x000000011a1a9824 */ /* 0x000fe200078e0a0d */
[----:B------:R-:W-:Y:S01]  /*0ca0*/  ISETP.GT.U32.AND P1, PT, R13, R30, PT ;  /* 0x0000001e0d00720c */ /* 0x000fe20003f24070 */
[----:B------:R-:W-:Y:S02]  /*0cb0*/  IMAD.MOV R18, RZ, RZ, -R18 ;  /* 0x000000ffff127224 */ /* 0x000fe400078e0a12 */
[----:B------:R-:W-:-:S04]  /*0cc0*/  IMAD.HI.U32 R11, R9, R34, RZ ;  /* 0x00000022090b7227 */ /* 0x000fc800078e00ff */
[C---:B------:R-:W-:Y:S02]  /*0cd0*/  IMAD R32, R13.reuse, R18, R32 ;  /* 0x000000120d207224 */ /* 0x040fe400078e0220 */
[----:B------:R-:W-:Y:S02]  /*0ce0*/  IMAD.MOV R11, RZ, RZ, -R11 ;  /* 0x000000ffff0b7224 */ /* 0x000fe400078e0a0b */
[--C-:B------:R-:W-:Y:S01]  /*0cf0*/  @!P6 IMAD.IADD R28, R28, 0x1, -R13.reuse ;  /* 0x000000011c1ce824 */ /* 0x100fe200078e0a0d */
[C---:B------:R-:W-:Y:S01]  /*0d00*/  ISETP.GT.U32.AND P6, PT, R13.reuse, R32, PT ;  /* 0x000000200d00720c */ /* 0x040fe20003fc4070 */
[C---:B------:R-:W-:Y:S01]  /*0d10*/  IMAD R34, R13.reuse, R11, R34 ;  /* 0x0000000b0d227224 */ /* 0x040fe200078e0222 */
[----:B------:R-:W-:Y:S01]  /*0d20*/  @!P1 IADD3 R30, R30, -R13, RZ ;  /* 0x8000000d1e1e9210 */ /* 0x000fe20007ffe0ff */
[C---:B------:R-:W-:Y:S02]  /*0d30*/  VIADD R19, R6.reuse, 0xa ;  /* 0x0000000a06137836 */ /* 0x040fe40000000000 */
[C---:B------:R-:W-:Y:S01]  /*0d40*/  VIADD R35, R6.reuse, 0x4 ;  /* 0x0000000406237836 */ /* 0x040fe20000000000 */
[C---:B------:R-:W-:Y:S01]  /*0d50*/  ISETP.GT.U32.AND P1, PT, R13.reuse, R34, PT ;  /* 0x000000220d00720c */ /* 0x040fe20003f24070 */
[C---:B------:R-:W-:Y:S01]  /*0d60*/  VIADD R31, R6.reuse, 0x8 ;  /* 0x00000008061f7836 */ /* 0x040fe20000000000 */
[----:B------:R-:W-:Y:S01]  /*0d70*/  IABS R36, R19 ;  /* 0x0000001300247213 */ /* 0x000fe20000000000 */
[----:B------:R-:W-:Y:S01]  /*0d80*/  VIADD R33, R6, 0x6 ;  /* 0x0000000606217836 */ /* 0x000fe20000000000 */
[----:B------:R-:W-:Y:S01]  /*0d90*/  IABS R42, R35 ;  /* 0x00000023002a7213 */ /* 0x000fe20000000000 */
[----:B------:R-:W-:Y:S01]  /*0da0*/  @!P2 IMAD.MOV R20, RZ, RZ, -R20 ;  /* 0x000000ffff14a224 */ /* 0x000fe200078e0a14 */
[----:B------:R-:W-:Y:S01]  /*0db0*/  IABS R38, R31 ;  /* 0x0000001f00267213 */ /* 0x000fe20000000000 */
[----:B------:R-:W-:Y:S01]  /*0dc0*/  @!P6 IMAD.IADD R32, R32, 0x1, -R13 ;  /* 0x000000012020e824 */ /* 0x000fe200078e0a0d */
[----:B------:R-:W-:Y:S01]  /*0dd0*/  ISETP.GT.U32.AND P6, PT, R13, R14, PT ;  /* 0x0000000e0d00720c */ /* 0x000fe20003fc4070 */
[----:B------:R-:W-:Y:S01]  /*0de0*/  IMAD.HI.U32 R11, R9, R36, RZ ;  /* 0x00000024090b7227 */ /* 0x000fe200078e00ff */
[----:B------:R-:W-:-:S03]  /*0df0*/  IABS R40, R33 ;  /* 0x0000002100287213 */ /* 0x000fc60000000000 */
[----:B------:R-:W-:Y:S01]  /*0e00*/  @!P1 IMAD.IADD R34, R34, 0x1, -R13 ;  /* 0x0000000122229824 */ /* 0x000fe200078e0a0d */
[----:B------:R-:W-:Y:S01]  /*0e10*/  ISETP.GT.U32.AND P1, PT, R13, R24, PT ;  /* 0x000000180d00720c */ /* 0x000fe20003f24070 */
[----:B------:R-:W-:-:S03]  /*0e20*/  IMAD.HI.U32 R18, R9, R42, RZ ;  /* 0x0000002a09127227 */ /* 0x000fc600078e00ff */
[----:B------:R-:W-:Y:S01]  /*0e30*/  ISETP.GT.U32.AND P2, PT, R13, R34, PT ;  /* 0x000000220d00720c */ /* 0x000fe20003f44070 */
[----:B------:R-:W-:Y:S02]  /*0e40*/  IMAD.MOV R11, RZ, RZ, -R11 ;  /* 0x000000ffff0b7224 */ /* 0x000fe400078e0a0b */
[----:B------:R-:W-:Y:S02]  /*0e50*/  IMAD.MOV R18, RZ, RZ, -R18 ;  /* 0x000000ffff127224 */ /* 0x000fe400078e0a12 */
[----:B------:R-:W-:-:S04]  /*0e60*/  IMAD.HI.U32 R16, R9, R38, RZ ;  /* 0x0000002609107227 */ /* 0x000fc800078e00ff */
[C---:B------:R-:W-:Y:S02]  /*0e70*/  IMAD R36, R13.reuse, R11, R36 ;  /* 0x0000000b0d247224 */ /* 0x040fe400078e0224 */
[C---:B------:R-:W-:Y:S02]  /*0e80*/  IMAD R42, R13.reuse, R18, R42 ;  /* 0x000000120d2a7224 */ /* 0x040fe400078e022a */
[----:B------:R-:W-:Y:S01]  /*0e90*/  @!P6 IMAD.IADD R14, R14, 0x1, -R13 ;  /* 0x000000010e0ee824 */ /* 0x000fe200078e0a0d */
[----:B------:R-:W-:Y:S01]  /*0ea0*/  ISETP.GT.U32.AND P6, PT, R13, R28, PT ;  /* 0x0000001c0d00720c */ /* 0x000fe20003fc4070 */
[----:B------:R-:W-:Y:S02]  /*0eb0*/  IMAD.MOV.U32 R18, RZ, RZ, R12 ;  /* 0x000000ffff127224 */ /* 0x000fe400078e000c */
[----:B------:R-:W-:-:S04]  /*0ec0*/  IMAD.HI.U32 R17, R9, R40, RZ ;  /* 0x0000002809117227 */ /* 0x000fc800078e00ff */
[----:B------:R-:W-:Y:S02]  /*0ed0*/  IMAD.MOV R16, RZ, RZ, -R16 ;  /* 0x000000ffff107224 */ /* 0x000fe400078e0a10 */
[----:B------:R-:W-:Y:S01]  /*0ee0*/  @!P1 IMAD.IADD R24, R24, 0x1, -R13 ;  /* 0x0000000118189824 */ /* 0x000fe200078e0a0d */
[C---:B------:R-:W-:Y:S01]  /*0ef0*/  ISETP.GT.U32.AND P1, PT, R13.reuse, R36, PT ;  /* 0x000000240d00720c */ /* 0x040fe20003f24070 */
[----:B------:R-:W-:Y:S01]  /*0f00*/  @!P5 IMAD.MOV R18, RZ, RZ, -R18 ;  /* 0x000000ffff12d224 */ /* 0x000fe200078e0a12 */
[----:B------:R-:W-:Y:S01]  /*0f10*/  ISETP.GT.U32.AND P5, PT, R13, R30, PT ;  /* 0x0000001e0d00720c */ /* 0x000fe20003fa4070 */
[----:B------:R-:W-:Y:S01]  /*0f20*/  IMAD.MOV R17, RZ, RZ, -R17 ;  /* 0x000000ffff117224 */ /* 0x000fe200078e0a11 */
[----:B------:R-:W-:Y:S01]  /*0f30*/  @!P6 IADD3 R28, R28, -R13, RZ ;  /* 0x8000000d1c1ce210 */ /* 0x000fe20007ffe0ff */
[----:B------:R-:W-:-:S04]  /*0f40*/  IMAD.HI.U32 R11, R9, R46, RZ ;  /* 0x0000002e090b7227 */ /* 0x000fc800078e00ff */
[C---:B------:R-:W-:Y:S02]  /*0f50*/  IMAD R38, R13.reuse, R16, R38 ;  /* 0x000000100d267224 */ /* 0x040fe400078e0226 */
[----:B------:R-:W-:Y:S01]  /*0f60*/  IMAD.MOV.U32 R16, RZ, RZ, R10 ;  /* 0x000000ffff107224 */ /* 0x000fe200078e000a */
[----:B------:R-:W-:Y:S01]  /*0f70*/  SHF.R.S32.HI R10, RZ, 0x2, R0 ;  /* 0x00000002ff0a7819 */ /* 0x000fe20000011400 */
[----:B------:R-:W-:Y:S01]  /*0f80*/  @!P2 IMAD.IADD R34, R34, 0x1, -R13 ;  /* 0x000000012222a824 */ /* 0x000fe200078e0a0d */
[C---:B------:R-:W-:Y:S01]  /*0f90*/  ISETP.GT.U32.AND P2, PT, R13.reuse, R42, PT ;  /* 0x0000002a0d00720c */ /* 0x040fe20003f44070 */
[C---:B------:R-:W-:Y:S01]  /*0fa0*/  IMAD R40, R13.reuse, R17, R40 ;  /* 0x000000110d287224 */ /* 0x040fe200078e0228 */
[----:B------:R-:W-:Y:S01]  /*0fb0*/  SGXT R10, R10, 0x1 ;  /* 0x000000010a0a781a */ /* 0x000fe20000000200 */
[----:B------:R-:W-:Y:S02]  /*0fc0*/  IMAD.MOV R11, RZ, RZ, -R11 ;  /* 0x000000ffff0b7224 */ /* 0x000fe400078e0a0b */
[----:B------:R-:W-:Y:S01]  /*0fd0*/  @!P3 IMAD.MOV R16, RZ, RZ, -R16 ;  /* 0x000000ffff10b224 */ /* 0x000fe200078e0a10 */
[C---:B------:R-:W-:Y:S01]  /*0fe0*/  ISETP.GT.U32.AND P3, PT, R13.reuse, R26, PT ;  /* 0x0000001a0d00720c */ /* 0x040fe20003f64070 */
[----:B------:R-:W-:Y:S01]  /*0ff0*/  VIADD R37, R6, 0x2 ;  /* 0x0000000206257836 */ /* 0x000fe20000000000 */
[C---:B------:R-:W-:Y:S01]  /*1000*/  ISETP.GT.U32.AND P6, PT, R13.reuse, R40, PT ;  /* 0x000000280d00720c */ /* 0x040fe20003fc4070 */
[C---:B------:R-:W-:Y:S01]  /*1010*/  IMAD R46, R13.reuse, R11, R46 ;  /* 0x0000000b0d2e7224 */ /* 0x040fe200078e022e */
[----:B------:R-:W-:Y:S01]  /*1020*/  LOP3.LUT R11, R10, 0x90, RZ, 0xc0, !PT ;  /* 0x000000900a0b7812 */ /* 0x000fe200078ec0ff */
[--C-:B------:R-:W-:Y:S01]  /*1030*/  @!P1 IMAD.IADD R36, R36, 0x1, -R13.reuse ;  /* 0x0000000124249824 */ /* 0x100fe200078e0a0d */
[----:B------:R-:W-:Y:S01]  /*1040*/  IABS R44, R37 ;  /* 0x00000025002c7213 */ /* 0x000fe20000000000 */
[--C-:B------:R-:W-:Y:S01]  /*1050*/  @!P5 IMAD.IADD R30, R30, 0x1, -R13.reuse ;  /* 0x000000011e1ed824 */ /* 0x100fe200078e0a0d */
[----:B------:R-:W-:Y:S01]  /*1060*/  ISETP.GT.U32.AND P5, PT, R13, R46, PT ;  /* 0x0000002e0d00720c */ /* 0x000fe20003fa4070 */
[----:B------:R-:W-:Y:S01]  /*1070*/  IMAD.MOV.U32 R22, RZ, RZ, R14 ;  /* 0x000000ffff167224 */ /* 0x000fe200078e000e */
[----:B------:R-:W-:Y:S01]  /*1080*/  ISETP.GE.AND P1, PT, R23, RZ, PT ;  /* 0x000000ff1700720c */ /* 0x000fe20003f26270 */
[----:B------:R-:W-:Y:S01]  /*1090*/  @!P2 IMAD.IADD R42, R42, 0x1, -R13 ;  /* 0x000000012a2aa824 */ /* 0x000fe200078e0a0d */
[C---:B------:R-:W-:Y:S01]  /*10a0*/  ISETP.GT.U32.AND P2, PT, R13.reuse, R36, PT ;  /* 0x000000240d00720c */ /* 0x040fe20003f44070 */
[----:B------:R-:W-:Y:S01]  /*10b0*/  @!P0 IMAD.MOV R22, RZ, RZ, -R22 ;  /* 0x000000ffff168224 */ /* 0x000fe200078e0a16 */
[----:B------:R-:W-:Y:S01]  /*10c0*/  ISETP.GT.U32.AND P0, PT, R13, R32, PT ;  /* 0x000000200d00720c */ /* 0x000fe20003f04070 */
[----:B------:R-:W-:-:S04]  /*10d0*/  IMAD.HI.U32 R9, R9, R44, RZ ;  /* 0x0000002c09097227 */ /* 0x000fc800078e00ff */
[----:B------:R-:W-:Y:S01]  /*10e0*/  @!P3 IMAD.IADD R26, R26, 0x1, -R13 ;  /* 0x000000011a1ab824 */ /* 0x000fe200078e0a0d */
[----:B------:R-:W-:Y:S01]  /*10f0*/  ISETP.GT.U32.AND P3, PT, R13, R38, PT ;  /* 0x000000260d00720c */ /* 0x000fe20003f64070 */
[----:B------:R-:W-:Y:S02]  /*1100*/  IMAD.MOV R9, RZ, RZ, -R9 ;  /* 0x000000ffff097224 */ /* 0x000fe400078e0a09 */
[--C-:B------:R-:W-:Y:S01]  /*1110*/  @!P6 IMAD.IADD R40, R40, 0x1, -R13.reuse ;  /* 0x000000012828e824 */ /* 0x100fe200078e0a0d */
[----:B------:R-:W-:Y:S01]  /*1120*/  ISETP.GE.AND P6, PT, R27, RZ, PT ;  /* 0x000000ff1b00720c */ /* 0x000fe20003fc6270 */
[----:B------:R-:W-:Y:S01]  /*1130*/  IMAD R44, R13, R9, R44 ;  /* 0x000000090d2c7224 */ /* 0x000fe200078e022c */
[----:B------:R-:W-:Y:S01]  /*1140*/  LOP3.LUT R9, R0, 0x3f, RZ, 0xc0, !PT ;  /* 0x0000003f00097812 */ /* 0x000fe200078ec0ff */
[--C-:B------:R-:W-:Y:S01]  /*1150*/  @!P5 IMAD.IADD R46, R46, 0x1, -R13.reuse ;  /* 0x000000012e2ed824 */ /* 0x100fe200078e0a0d */
[----:B------:R-:W-:Y:S01]  /*1160*/  ISETP.GE.AND P5, PT, R29, RZ, PT ;  /* 0x000000ff1d00720c */ /* 0x000fe20003fa6270 */
[--C-:B------:R-:W-:Y:S01]  /*1170*/  @!P2 IMAD.IADD R36, R36, 0x1, -R13.reuse ;  /* 0x000000012424a824 */ /* 0x100fe200078e0a0d */
[----:B------:R-:W-:Y:S01]  /*1180*/  ISETP.GT.U32.AND P2, PT, R13, R44, PT ;  /* 0x0000002c0d00720c */ /* 0x000fe20003f44070 */
[--C-:B------:R-:W-:Y:S01]  /*1190*/  @!P0 IMAD.IADD R32, R32, 0x1, -R13.reuse ;  /* 0x0000000120208824 */ /* 0x100fe200078e0a0d */
[----:B------:R-:W-:Y:S01]  /*11a0*/  ISETP.GE.AND P0, PT, R21, RZ, PT ;  /* 0x000000ff1500720c */ /* 0x000fe20003f06270 */
[----:B------:R-:W-:Y:S01]  /*11b0*/  @!P3 IMAD.IADD R38, R38, 0x1, -R13 ;  /* 0x000000012626b824 */ /* 0x000fe200078e0a0d */
[----:B------:R-:W-:Y:S01]  /*11c0*/  ISETP.GE.AND P3, PT, R25, RZ, PT ;  /* 0x000000ff1900720c */ /* 0x000fe20003f66270 */
[----:B------:R-:W-:Y:S01]  /*11d0*/  @!P4 IMAD.MOV R24, RZ, RZ, -R24 ;  /* 0x000000ffff18c224 */ /* 0x000fe200078e0a18 */
[----:B------:R-:W-:Y:S01]  /*11e0*/  ISETP.GT.U32.AND P4, PT, R13, R46, PT ;  /* 0x0000002e0d00720c */ /* 0x000fe20003f84070 */
[----:B------:R-:W-:Y:S01]  /*11f0*/  @!P6 IMAD.MOV R32, RZ, RZ, -R32 ;  /* 0x000000ffff20e224 */ /* 0x000fe200078e0a20 */
[----:B------:R-:W-:Y:S01]  /*1200*/  ISETP.GE.AND P6, PT, R6, RZ, PT ;  /* 0x000000ff0600720c */ /* 0x000fe20003fc6270 */
[----:B------:R-:W-:-:S02]  /*1210*/  IMAD.SHL.U32 R6, R0, 0x20, RZ ;  /* 0x0000002000067824 */ /* 0x000fc400078e00ff */
[----:B------:R-:W-:Y:S01]  /*1220*/  @!P5 IMAD.MOV R34, RZ, RZ, -R34 ;  /* 0x000000ffff22d224 */ /* 0x000fe200078e0a22 */
[----:B------:R-:W-:Y:S01]  /*1230*/  ISETP.GE.AND P5, PT, R19, RZ, PT ;  /* 0x000000ff1300720c */ /* 0x000fe20003fa6270 */
[--C-:B------:R-:W-:Y:S01]  /*1240*/  @!P2 IMAD.IADD R44, R44, 0x1, -R13.reuse ;  /* 0x000000012c2ca824 */ /* 0x100fe200078e0a0d */
[----:B------:R-:W-:Y:S01]  /*1250*/  LOP3.LUT R19, R0, 0x7, RZ, 0xc0, !PT ;  /* 0x0000000700137812 */ /* 0x000fe200078ec0ff */
[----:B------:R-:W-:Y:S01]  /*1260*/  @!P0 IMAD.MOV R26, RZ, RZ, -R26 ;  /* 0x000000ffff1a8224 */ /* 0x000fe200078e0a1a */
[----:B------:R-:W-:Y:S01]  /*1270*/  LOP3.LUT R48, R6, 0xc00, RZ, 0xc0, !PT ;  /* 0x00000c0006307812 */ /* 0x000fe200078ec0ff */
[----:B------:R-:W-:Y:S01]  /*1280*/  @!P1 IMAD.MOV R28, RZ, RZ, -R28 ;  /* 0x000000ffff1c9224 */ /* 0x000fe200078e0a1c */
[C---:B------:R-:W-:Y:S01]  /*1290*/  ISETP.GT.U32.AND P0, PT, R13.reuse, R38, PT ;  /* 0x000000260d00720c */ /* 0x040fe20003f04070 */
[----:B------:R-:W-:Y:S01]  /*12a0*/  @!P3 IMAD.MOV R30, RZ, RZ, -R30 ;  /* 0x000000ffff1eb224 */ /* 0x000fe200078e0a1e */
[C---:B------:R-:W-:Y:S01]  /*12b0*/  ISETP.GT.U32.AND P1, PT, R13.reuse, R40, PT ;  /* 0x000000280d00720c */ /* 0x040fe20003f24070 */
[C---:B------:R-:W-:Y:S01]  /*12c0*/  IMAD.SHL.U32 R12, R0.reuse, 0x2, RZ ;  /* 0x00000002000c7824 */ /* 0x040fe200078e00ff */
[----:B------:R-:W-:Y:S01]  /*12d0*/  ISETP.GT.U32.AND P3, PT, R13, R42, PT ;  /* 0x0000002a0d00720c */ /* 0x000fe20003f64070 */
[----:B------:R-:W-:Y:S01]  /*12e0*/  IMAD R21, R19, 0x10, R48 ;  /* 0x0000001013157824 */ /* 0x000fe200078e0230 */
[----:B------:R-:W-:Y:S01]  /*12f0*/  ISETP.GT.U32.AND P2, PT, R13, R44, PT ;  /* 0x0000002c0d00720c */ /* 0x000fe20003f44070 */
[----:B------:R-:W-:Y:S01]  /*1300*/  IMAD.SHL.U32 R14, R0, 0x10, RZ ;  /* 0x00000010000e7824 */ /* 0x000fe200078e00ff */
[----:B------:R-:W-:Y:S01]  /*1310*/  LOP3.LUT R17, R11, 0x60, R6, 0xf8, !PT ;  /* 0x000000600b117812 */ /* 0x000fe200078ef806 */
[--C-:B------:R-:W-:Y:S01]  /*1320*/  @!P4 IMAD.IADD R46, R46, 0x1, -R13.reuse ;  /* 0x000000012e2ec824 */ /* 0x100fe200078e0a0d */
[----:B------:R-:W-:Y:S01]  /*1330*/  LOP3.LUT R48, R21, 0x30, R12, 0x78, !PT ;  /* 0x0000003015307812 */ /* 0x000fe200078e780c */
[----:B------:R-:W-:Y:S01]  /*1340*/  @!P5 IMAD.MOV R36, RZ, RZ, -R36 ;  /* 0x000000ffff24d224 */ /* 0x000fe200078e0a24 */
[----:B------:R-:W-:Y:S01]  /*1350*/  LOP3.LUT R17, R17, 0x10, R12, 0x78, !PT ;  /* 0x0000001011117812 */ /* 0x000fe200078e780c */
[--C-:B------:R-:W-:Y:S01]  /*1360*/  @!P0 IMAD.IADD R38, R38, 0x1, -R13.reuse ;  /* 0x0000000126268824 */ /* 0x100fe200078e0a0d */
[----:B------:R-:W-:Y:S01]  /*1370*/  LOP3.LUT R12, R14, 0x100, RZ, 0xc0, !PT ;  /* 0x000001000e0c7812 */ /* 0x000fe200078ec0ff */
[----:B------:R-:W-:Y:S01]  /*1380*/  @!P6 IMAD.MOV R46, RZ, RZ, -R46 ;  /* 0x000000ffff2ee224 */ /* 0x000fe200078e0a2e */
[----:B------:R-:W-:Y:S01]  /*1390*/  @!P1 IADD3 R40, R40, -R13, RZ ;  /* 0x8000000d28289210 */ /* 0x000fe20007ffe0ff */
[--C-:B------:R-:W-:Y:S01]  /*13a0*/  @!P3 IMAD.IADD R42, R42, 0x1, -R13.reuse ;  /* 0x000000012a2ab824 */ /* 0x100fe200078e0a0d */
[----:B------:R-:W-:Y:S01]  /*13b0*/  IADD3 R12, R17, UR5, R12 ;  /* 0x00000005110c7c10 */ /* 0x000fe2000fffe00c */
[----:B------:R-:W-:Y:S01]  /*13c0*/  @!P2 IMAD.IADD R44, R44, 0x1, -R13 ;  /* 0x000000012c2ca824 */ /* 0x000fe200078e0a0d */
[----:B------:R-:W0:Y:S01]  /*13d0*/  LDC R17, c[0x0][0x240] ;  /* 0x00009000ff117b82 */ /* 0x000e220000000800 */
[----:B------:R-:W-:Y:S01]  /*13e0*/  ISETP.NE.U32.AND P3, PT, R3, RZ, PT ;  /* 0x000000ff0300720c */ /* 0x000fe20003f65070 */
[----:B------:R-:W-:Y:S01]  /*13f0*/  IMAD.SHL.U32 R10, R9, 0x2, RZ ;  /* 0x00000002090a7824 */ /* 0x000fe200078e00ff */
[----:B------:R-:W-:Y:S01]  /*1400*/  ISETP.NE.AND P2, PT, R15, RZ, PT ;  /* 0x000000ff0f00720c */ /* 0x000fe20003f45270 */
[----:B------:R-:W-:Y:S01]  /*1410*/  IMAD R7, R7, UR6, RZ ;  /* 0x0000000607077c24 */ /* 0x000fe2000f8e02ff */
[----:B------:R-:W-:Y:S01]  /*1420*/  LOP3.LUT R13, RZ, R15, RZ, 0x33, !PT ;  /* 0x0000000fff0d7212 */ /* 0x000fe200078e33ff */
[----:B------:R-:W-:Y:S01]  /*1430*/  USHF.R.S32.HI UR6, URZ, 0x1f, UR4 ;  /* 0x0000001f3f067899 */ /* 0x000fe20008011404 */
[----:B------:R-:W-:Y:S01]  /*1440*/  SEL R11, RZ, 0x90, !P3 ;  /* 0x00000090ff0b7807 */ /* 0x000fe20005800000 */
[----:B------:R-:W1:Y:S01]  /*1450*/  LDC.64 R14, c[0x0][0x218] ;  /* 0x00008600ff0e7b82 */ /* 0x000e620000000a00 */
[----:B------:R-:W-:Y:S01]  /*1460*/  ISETP.GE.AND P0, PT, R31, RZ, PT ;  /* 0x000000ff1f00720c */ /* 0x000fe20003f06270 */
[----:B------:R-:W-:Y:S01]  /*1470*/  ULEA.HI UR6, UR6, UR4, URZ, 0x6 ;  /* 0x0000000406067291 */ /* 0x000fe2000f8f303f */
[----:B------:R-:W-:-:S02]  /*1480*/  ISETP.GE.AND P1, PT, R33, RZ, PT ;  /* 0x000000ff2100720c */ /* 0x000fc40003f26270 */
[----:B------:R-:W-:Y:S01]  /*1490*/  ISETP.GE.AND P4, PT, R35, RZ, PT ;  /* 0x000000ff2300720c */ /* 0x000fe20003f86270 */
[----:B------:R-:W-:Y:S01]  /*14a0*/  USHF.R.S32.HI UR6, URZ, 0x6, UR6 ;  /* 0x000000063f067899 */ /* 0x000fe20008011406 */
[----:B------:R-:W-:Y:S01]  /*14b0*/  ISETP.GE.AND P3, PT, R37, RZ, PT ;  /* 0x000000ff2500720c */ /* 0x000fe20003f66270 */
[----:B------:R-:W-:Y:S01]  /*14c0*/  ULDC UR4, c[0x0][0x230] ;  /* 0x00008c0000047ab9 */ /* 0x000fe20000000800 */
[C---:B------:R-:W-:Y:S02]  /*14d0*/  SEL R16, R13.reuse, R16, !P2 ;  /* 0x000000100d107207 */ /* 0x040fe40005000000 */
[C---:B------:R-:W-:Y:S02]  /*14e0*/  SEL R18, R13.reuse, R18, !P2 ;  /* 0x000000120d127207 */ /* 0x040fe40005000000 */
[C---:B------:R-:W-:Y:S01]  /*14f0*/  SEL R20, R13.reuse, R20, !P2 ;  /* 0x000000140d147207 */ /* 0x040fe20005000000 */
[----:B------:R-:W-:Y:S01]  /*1500*/  @!P0 IMAD.MOV R38, RZ, RZ, -R38 ;  /* 0x000000ffff268224 */ /* 0x000fe200078e0a26 */
[C---:B------:R-:W-:Y:S01]  /*1510*/  SEL R22, R13.reuse, R22, !P2 ;  /* 0x000000160d167207 */ /* 0x040fe20005000000 */
[----:B------:R-:W-:Y:S01]  /*1520*/  @!P1 IMAD.MOV R40, RZ, RZ, -R40 ;  /* 0x000000ffff289224 */ /* 0x000fe200078e0a28 */
[C---:B------:R-:W-:Y:S01]  /*1530*/  SEL R24, R13.reuse, R24, !P2 ;  /* 0x000000180d187207 */ /* 0x040fe20005000000 */
[----:B------:R-:W-:Y:S01]  /*1540*/  @!P4 IMAD.MOV R42, RZ, RZ, -R42 ;  /* 0x000000ffff2ac224 */ /* 0x000fe200078e0a2a */
[C---:B------:R-:W-:Y:S01]  /*1550*/  SEL R26, R13.reuse, R26, !P2 ;  /* 0x0000001a0d1a7207 */ /* 0x040fe20005000000 */
[----:B------:R-:W-:Y:S01]  /*1560*/  @!P3 IMAD.MOV R44, RZ, RZ, -R44 ;  /* 0x000000ffff2cb224 */ /* 0x000fe200078e0a2c */
[C---:B------:R-:W-:Y:S01]  /*1570*/  SEL R28, R13.reuse, R28, !P2 ;  /* 0x0000001c0d1c7207 */ /* 0x040fe20005000000 */
[-C--:B0-----:R-:W-:Y:S01]  /*1580*/  IMAD R16, R16, R17.reuse, RZ ;  /* 0x0000001110107224 */ /* 0x081fe200078e02ff */
[C---:B------:R-:W-:Y:S01]  /*1590*/  SEL R30, R13.reuse, R30, !P2 ;  /* 0x0000001e0d1e7207 */ /* 0x040fe20005000000 */
[-C--:B------:R-:W-:Y:S01]  /*15a0*/  IMAD R18, R18, R17.reuse, RZ ;  /* 0x0000001112127224 */ /* 0x080fe200078e02ff */
        /* <DEDUP_REMOVED lines=14> */
[----:B------:R-:W-:Y:S01]  /*1690*/  SEL R13, R13, R46, !P2 ;  /* 0x0000002e0d0d7207 */ /* 0x000fe20005000000 */
[-C--:B------:R-:W-:Y:S01]  /*16a0*/  IMAD R34, R34, R17.reuse, RZ ;  /* 0x0000001122227224 */ /* 0x080fe200078e02ff */
[-C--:B-1----:R-:W-:Y:S01]  /*16b0*/  LEA R79, P2, R16, R14.reuse, 0x1 ;  /* 0x0000000e104f7211 */ /* 0x082fe200078408ff */
[-C--:B------:R-:W-:Y:S01]  /*16c0*/  IMAD R38, R38, R17.reuse, RZ ;  /* 0x0000001126267224 */ /* 0x080fe200078e02ff */
[-C--:B------:R-:W-:Y:S01]  /*16d0*/  LEA R76, P3, R18, R14.reuse, 0x1 ;  /* 0x0000000e124c7211 */ /* 0x080fe200078608ff */
[----:B------:R-:W-:Y:S01]  /*16e0*/  IMAD R41, R44, R17, RZ ;  /* 0x000000112c297224 */ /* 0x000fe200078e02ff */
[----:B------:R-:W-:Y:S01]  /*16f0*/  LEA.HI.X.SX32 R78, R16, R15, 0x1, P2 ;  /* 0x0000000f104e7211 */ /* 0x000fe200010f0eff */
[-C--:B------:R-:W-:Y:S01]  /*1700*/  IMAD R36, R36, R17.reuse, RZ ;  /* 0x0000001124247224 */ /* 0x080fe200078e02ff */
[----:B------:R-:W0:Y:S01]  /*1710*/  LDC R16, c[0x0][0x23c] ;  /* 0x00008f00ff107b82 */ /* 0x000e220000000800 */
[-C--:B------:R-:W-:Y:S01]  /*1720*/  LEA R74, P4, R20, R14.reuse, 0x1 ;  /* 0x0000000e144a7211 */ /* 0x080fe200078808ff */
[-C--:B------:R-:W-:Y:S01]  /*1730*/  IMAD R49, R40, R17.reuse, RZ ;  /* 0x0000001128317224 */ /* 0x080fe200078e02ff */
[-C--:B------:R-:W-:Y:S01]  /*1740*/  LEA R60, P5, R22, R14.reuse, 0x1 ;  /* 0x0000000e163c7211 */ /* 0x080fe200078a08ff */
[-C--:B------:R-:W-:Y:S01]  /*1750*/  IMAD R43, R42, R17.reuse, RZ ;  /* 0x000000112a2b7224 */ /* 0x080fe200078e02ff */
[----:B------:R-:W-:Y:S01]  /*1760*/  LEA R56, P1, R26, R14, 0x1 ;  /* 0x0000000e1a387211 */ /* 0x000fe200078208ff */
[----:B------:R-:W-:Y:S01]  /*1770*/  IMAD R13, R13, R17, RZ ;  /* 0x000000110d0d7224 */ /* 0x000fe200078e02ff */
[----:B------:R-:W-:-:S02]  /*1780*/  LEA.HI.X.SX32 R77, R18, R15, 0x1, P3 ;  /* 0x0000000f124d7211 */ /* 0x000fc400018f0eff */
[-C--:B------:R-:W-:Y:S02]  /*1790*/  LEA.HI.X.SX32 R75, R20, R15.reuse, 0x1, P4 ;  /* 0x0000000f144b7211 */ /* 0x080fe400020f0eff */
[----:B------:R-:W-:Y:S02]  /*17a0*/  LEA.HI.X.SX32 R61, R22, R15, 0x1, P5 ;  /* 0x0000000f163d7211 */ /* 0x000fe400028f0eff */
[-C--:B------:R-:W-:Y:S02]  /*17b0*/  LEA R59, P6, R24, R14.reuse, 0x1 ;  /* 0x0000000e183b7211 */ /* 0x080fe400078c08ff */
[-C--:B------:R-:W-:Y:S02]  /*17c0*/  LEA R54, P2, R28, R14.reuse, 0x1 ;  /* 0x0000000e1c367211 */ /* 0x080fe400078408ff */
[-C--:B------:R-:W-:Y:S02]  /*17d0*/  LEA R73, P3, R30, R14.reuse, 0x1 ;  /* 0x0000000e1e497211 */ /* 0x080fe400078608ff */
[----:B------:R-:W-:-:S02]  /*17e0*/  LEA R52, P4, R32, R14, 0x1 ;  /* 0x0000000e20347211 */ /* 0x000fc400078808ff */
[----:B------:R-:W-:Y:S02]  /*17f0*/  LEA R44, P5, R34, R14, 0x1 ;  /* 0x0000000e222c7211 */ /* 0x000fe400078a08ff */
[----:B------:R-:W-:Y:S01]  /*1800*/  LOP3.LUT R10, R11, R10, RZ, 0x3c, !PT ;  /* 0x0000000a0b0a7212 */ /* 0x000fe200078e3cff */
[----:B------:R-:W-:Y:S01]  /*1810*/  IMAD R11, R19, 0x80, R48 ;  /* 0x00000080130b7824 */ /* 0x000fe200078e0230 */
[-C--:B------:R-:W-:Y:S01]  /*1820*/  LEA.HI.X.SX32 R57, R26, R15.reuse, 0x1, P1 ;  /* 0x0000000f1a397211 */ /* 0x080fe200008f0eff */
[----:B0-----:R-:W-:Y:S01]  /*1830*/  IMAD R66, R9, R16, RZ ;  /* 0x0000001009427224 */ /* 0x001fe200078e02ff */
[-C--:B------:R-:W-:Y:S02]  /*1840*/  LEA.HI.X.SX32 R58, R24, R15.reuse, 0x1, P6 ;  /* 0x0000000f183a7211 */ /* 0x080fe400030f0eff */
[----:B------:R-:W-:Y:S02]  /*1850*/  LEA R84, P1, R38, R14, 0x1 ;  /* 0x0000000e26547211 */ /* 0x000fe400078208ff */
[----:B------:R-:W-:-:S02]  /*1860*/  LEA.HI.X.SX32 R55, R28, R15, 0x1, P2 ;  /* 0x0000000f1c377211 */ /* 0x000fc400010f0eff */
[-C--:B------:R-:W-:Y:S02]  /*1870*/  LEA.HI.X.SX32 R83, R30, R15.reuse, 0x1, P3 ;  /* 0x0000000f1e537211 */ /* 0x080fe400018f0eff */
[-C--:B------:R-:W-:Y:S02]  /*1880*/  LEA.HI.X.SX32 R53, R32, R15.reuse, 0x1, P4 ;  /* 0x0000000f20357211 */ /* 0x080fe400020f0eff */
[----:B------:R-:W-:Y:S02]  /*1890*/  CS2R R32, SRZ ;  /* 0x0000000000207805 */ /* 0x000fe4000001ff00 */
[----:B------:R-:W-:Y:S02]  /*18a0*/  LEA.HI.X.SX32 R45, R34, R15, 0x1, P5 ;  /* 0x0000000f222d7211 */ /* 0x000fe400028f0eff */
[----:B------:R-:W-:Y:S02]  /*18b0*/  CS2R R34, SRZ ;  /* 0x0000000000227805 */ /* 0x000fe4000001ff00 */
[----:B------:R-:W-:-:S02]  /*18c0*/  LEA R47, P6, R36, R14, 0x1 ;  /* 0x0000000e242f7211 */ /* 0x000fc400078c08ff */
[-C--:B------:R-:W-:Y:S02]  /*18d0*/  LEA R48, P2, R49, R14.reuse, 0x1 ;  /* 0x0000000e31307211 */ /* 0x080fe400078408ff */
[-C--:B------:R-:W-:Y:S02]  /*18e0*/  LEA R40, P3, R43, R14.reuse, 0x1 ;  /* 0x0000000e2b287211 */ /* 0x080fe400078608ff */
[-C--:B------:R-:W-:Y:S02]  /*18f0*/  LEA R42, P4, R41, R14.reuse, 0x1 ;  /* 0x0000000e292a7211 */ /* 0x080fe400078808ff */
[----:B------:R-:W-:Y:S01]  /*1900*/  LEA R31, P5, R13, R14, 0x1 ;  /* 0x0000000e0d1f7211 */ /* 0x000fe200078a08ff */
[----:B------:R-:W-:Y:S01]  /*1910*/  VIADD R14, R4, 0x38 ;  /* 0x00000038040e7836 */ /* 0x000fe20000000000 */
[-C--:B------:R-:W-:Y:S02]  /*1920*/  LEA.HI.X.SX32 R39, R38, R15.reuse, 0x1, P1 ;  /* 0x0000000f26277211 */ /* 0x080fe400008f0eff */
[----:B------:R-:W-:-:S02]  /*1930*/  LEA.HI.X.SX32 R46, R36, R15, 0x1, P6 ;  /* 0x0000000f242e7211 */ /* 0x000fc400030f0eff */
[-C--:B------:R-:W-:Y:S02]  /*1940*/  LEA.HI.X.SX32 R49, R49, R15.reuse, 0x1, P2 ;  /* 0x0000000f31317211 */ /* 0x080fe400010f0eff */
[-C--:B------:R-:W-:Y:S02]  /*1950*/  LEA.HI.X.SX32 R43, R43, R15.reuse, 0x1, P3 ;  /* 0x0000000f2b2b7211 */ /* 0x080fe400018f0eff */
[-C--:B------:R-:W-:Y:S02]  /*1960*/  LEA.HI.X.SX32 R41, R41, R15.reuse, 0x1, P4 ;  /* 0x0000000f29297211 */ /* 0x080fe400020f0eff */
[----:B------:R-:W-:Y:S02]  /*1970*/  LEA.HI.X.SX32 R38, R13, R15, 0x1, P5 ;  /* 0x0000000f0d267211 */ /* 0x000fe400028f0eff */
[----:B------:R-:W-:Y:S01]  /*1980*/  LEA R80, P0, R7, UR10, 0x1 ;  /* 0x0000000a07507c11 */ /* 0x000fe2000f8008ff */
[----:B------:R-:W-:Y:S01]  /*1990*/  ULDC UR10, c[0x0][0x238] ;  /* 0x00008e00000a7ab9 */ /* 0x000fe20000000800 */
[C---:B------:R-:W-:Y:S01]  /*19a0*/  LOP3.LUT R13, R5.reuse, 0x10, RZ, 0xfc, !PT ;  /* 0x00000010050d7812 */ /* 0x040fe200078efcff */
[----:B------:R-:W-:Y:S01]  /*19b0*/  IMAD R14, R14, UR10, RZ ;  /* 0x0000000a0e0e7c24 */ /* 0x000fe2000f8e02ff */
[----:B------:R-:W-:Y:S01]  /*19c0*/  LOP3.LUT R15, R5, 0x8, RZ, 0xfc, !PT ;  /* 0x00000008050f7812 */ /* 0x000fe200078efcff */
[----:B------:R-:W-:Y:S01]  /*19d0*/  IMAD R63, R63, UR10, RZ ;  /* 0x0000000a3f3f7c24 */ /* 0x000fe2000f8e02ff */
[----:B------:R-:W-:Y:S01]  /*19e0*/  LEA.HI.X.SX32 R81, R7, UR11, 0x1, P0 ;  /* 0x0000000b07517c11 */ /* 0x000fe200080f0eff */
[----:B------:R-:W-:Y:S01]  /*19f0*/  IMAD R69, R69, UR10, RZ ;  /* 0x0000000a45457c24 */ /* 0x000fe2000f8e02ff */
[----:B------:R-:W-:Y:S01]  /*1a00*/  LOP3.LUT R7, R6, 0x60, RZ, 0xc0, !PT ;  /* 0x0000006006077812 */ /* 0x000fe200078ec0ff */
[----:B------:R-:W-:Y:S01]  /*1a10*/  IMAD R64, R64, UR10, RZ ;  /* 0x0000000a40407c24 */ /* 0x000fe2000f8e02ff */
[----:B------:R-:W-:Y:S01]  /*1a20*/  SHF.L.U32 R67, R16, 0x6, RZ ;  /* 0x0000000610437819 */ /* 0x000fe200000006ff */
[----:B------:R-:W-:Y:S01]  /*1a30*/  IMAD R62, R62, UR10, RZ ;  /* 0x0000000a3e3e7c24 */ /* 0x000fe2000f8e02ff */
[C---:B------:R-:W-:Y:S01]  /*1a40*/  LOP3.LUT R68, R10.reuse, 0x20, RZ, 0x3c, !PT ;  /* 0x000000200a447812 */ /* 0x040fe200078e3cff */
[----:B------:R-:W-:Y:S01]  /*1a50*/  IMAD R13, R13, UR10, RZ ;  /* 0x0000000a0d0d7c24 */ /* 0x000fe2000f8e02ff */
[C---:B------:R-:W-:Y:S01]  /*1a60*/  LOP3.LUT R70, R10.reuse, 0x40, RZ, 0x3c, !PT ;  /* 0x000000400a467812 */ /* 0x040fe200078e3cff */
[----:B------:R-:W-:Y:S01]  /*1a70*/  IMAD R15, R15, UR10, RZ ;  /* 0x0000000a0f0f7c24 */ /* 0x000fe2000f8e02ff */
[----:B------:R-:W-:Y:S01]  /*1a80*/  LOP3.LUT R71, R10, 0x60, RZ, 0x3c, !PT ;  /* 0x000000600a477812 */ /* 0x000fe200078e3cff */
[----:B------:R-:W-:Y:S01]  /*1a90*/  IMAD R65, R5, UR10, RZ ;  /* 0x0000000a05417c24 */ /* 0x000fe2000f8e02ff */
[----:B------:R-:W-:Y:S01]  /*1aa0*/  LOP3.LUT R72, R11, 0x40, RZ, 0x3c, !PT ;  /* 0x000000400b487812 */ /* 0x000fe200078e3cff */
[----:B------:R-:W-:-:S12]  /*1ab0*/  USHF.L.U32 UR7, UR10, 0x6, URZ ;  /* 0x000000060a077899 */ /* 0x000fd8000800063f */
.L_x_1:
[----:B------:R-:W-:Y:S01]  /*1ac0*/  ISETP.GE.AND P0, PT, R5, UR4, PT ;  /* 0x0000000405007c0c */ /* 0x000fe2000bf06270 */
[----:B------:R-:W-:Y:S01]  /*1ad0*/  IMAD.WIDE R16, R65, 0x2, R80 ;  /* 0x0000000241107825 */ /* 0x000fe200078e0250 */
[----:B------:R-:W-:Y:S02]  /*1ae0*/  PRMT R82, RZ, 0x7610, R82 ;  /* 0x00007610ff527816 */ /* 0x000fe40000000052 */
[C---:B------:R-:W-:Y:S02]  /*1af0*/  LOP3.LUT R18, R5.reuse, 0x8, RZ, 0xfc, !PT ;  /* 0x0000000805127812 */ /* 0x040fe400078efcff */
[C---:B------:R-:W-:Y:S02]  /*1b00*/  LOP3.LUT R19, R5.reuse, 0x10, RZ, 0xfc, !PT ;  /* 0x0000001005137812 */ /* 0x040fe400078efcff */
[C---:B------:R-:W-:Y:S02]  /*1b10*/  LOP3.LUT R20, R5.reuse, 0x18, RZ, 0xfc, !PT ;  /* 0x0000001805147812 */ /* 0x040fe400078efcff */
[----:B------:R-:W-:Y:S01]  /*1b20*/  LOP3.LUT R21, R5, 0x20, RZ, 0xfc, !PT ;  /* 0x0000002005157812 */ /* 0x000fe200078efcff */
[----:B------:R-:W-:Y:S01]  /*1b30*/  VIADD R22, R4, 0x38 ;  /* 0x0000003804167836 */ /* 0x000fe20000000000 */
[----:B------:R-:W-:Y:S01]  /*1b40*/  ISETP.GE.AND P1, PT, R19, UR4, PT ;  /* 0x0000000413007c0c */ /* 0x000fe2000bf26270 */
[----:B------:R0:W2:Y:S01]  /*1b50*/  @!P0 LDG.E.U16 R82, desc[UR8][R16.64] ;  /* 0x0000000810528981 */ /* 0x0000a2000c1e1500 */
[----:B------:R-:W-:Y:S01]  /*1b60*/  ISETP.GE.AND P0, PT, R18, UR4, PT ;  /* 0x0000000412007c0c */ /* 0x000fe2000bf06270 */
[----:B------:R-:W-:Y:S01]  /*1b70*/  IMAD.WIDE R18, R13, 0x2, R80 ;  /* 0x000000020d127825 */ /* 0x000fe200078e0250 */
[----:B------:R-:W-:-:S02]  /*1b80*/  ISETP.GE.AND P2, PT, R20, UR4, PT ;  /* 0x0000000414007c0c */ /* 0x000fc4000bf46270 */
[----:B------:R-:W-:Y:S02]  /*1b90*/  ISETP.GE.AND P3, PT, R21, UR4, PT ;  /* 0x0000000415007c0c */ /* 0x000fe4000bf66270 */
[C---:B------:R-:W-:Y:S02]  /*1ba0*/  LOP3.LUT R20, R5.reuse, 0x28, RZ, 0xfc, !PT ;  /* 0x0000002805147812 */ /* 0x040fe400078efcff */
[----:B------:R-:W-:Y:S01]  /*1bb0*/  LOP3.LUT R21, R5, 0x30, RZ, 0xfc, !PT ;  /* 0x0000003005157812 */ /* 0x000fe200078efcff */
[----:B0-----:R-:W-:Y:S01]  /*1bc0*/  IMAD.WIDE R16, R15, 0x2, R80 ;  /* 0x000000020f107825 */ /* 0x001fe200078e0250 */
[----:B------:R-:W-:Y:S02]  /*1bd0*/  ISETP.GE.AND P4, PT, R20, UR4, PT ;  /* 0x0000000414007c0c */ /* 0x000fe4000bf86270 */
[----:B------:R-:W-:Y:S02]  /*1be0*/  ISETP.GE.AND P5, PT, R21, UR4, PT ;  /* 0x0000000415007c0c */ /* 0x000fe4000bfa6270 */
[----:B------:R-:W-:-:S02]  /*1bf0*/  ISETP.GE.AND P6, PT, R22, UR4, PT ;  /* 0x0000000416007c0c */ /* 0x000fc4000bfc6270 */
[----:B------:R-:W-:Y:S02]  /*1c00*/  PRMT R24, RZ, 0x7610, R24 ;  /* 0x00007610ff187816 */ /* 0x000fe40000000018 */
[----:B------:R-:W-:Y:S01]  /*1c10*/  PRMT R25, RZ, 0x7610, R25 ;  /* 0x00007610ff197816 */ /* 0x000fe20000000019 */
[----:B------:R-:W-:Y:S01]  /*1c20*/  IMAD.WIDE R20, R69, 0x2, R80 ;  /* 0x0000000245147825 */ /* 0x000fe200078e0250 */
[----:B------:R-:W-:Y:S02]  /*1c30*/  PRMT R26, RZ, 0x7610, R26 ;  /* 0x00007610ff1a7816 */ /* 0x000fe4000000001a */
[----:B------:R0:W3:Y:S01]  /*1c40*/  @!P0 LDG.E.U16 R24, desc[UR8][R16.64] ;  /* 0x0000000810188981 */ /* 0x0000e2000c1e1500 */
[----:B------:R-:W-:Y:S01]  /*1c50*/  PRMT R27, RZ, 0x7610, R27 ;  /* 0x00007610ff1b7816 */ /* 0x000fe2000000001b */
[----:B------:R-:W-:Y:S01]  /*1c60*/  IMAD.WIDE R22, R63, 0x2, R80 ;  /* 0x000000023f167825 */ /* 0x000fe200078e0250 */
[----:B------:R-:W-:Y:S01]  /*1c70*/  PRMT R28, RZ, 0x7610, R28 ;  /* 0x00007610ff1c7816 */ /* 0x000fe2000000001c */
[----:B------:R1:W4:Y:S01]  /*1c80*/  @!P1 LDG.E.U16 R25, desc[UR8][R18.64] ;  /* 0x0000000812199981 */ /* 0x000322000c1e1500 */
[----:B------:R-:W-:Y:S01]  /*1c90*/  PRMT R29, RZ, 0x7610, R29 ;  /* 0x00007610ff1d7816 */ /* 0x000fe2000000001d */
[----:B------:R-:W-:Y:S01]  /*1ca0*/  IMAD.WIDE R36, R14, 0x2, R80 ;  /* 0x000000020e247825 */ /* 0x000fe200078e0250 */
[----:B------:R-:W-:-:S02]  /*1cb0*/  PRMT R30, RZ, 0x7610, R30 ;  /* 0x00007610ff1e7816 */ /* 0x000fc4000000001e */
[----:B------:R-:W5:Y:S01]  /*1cc0*/  @!P4 LDG.E.U16 R28, desc[UR8][R20.64] ;  /* 0x00000008141cc981 */ /* 0x000f62000c1e1500 */
[----:B0-----:R-:W-:-:S03]  /*1cd0*/  IMAD.WIDE R16, R62, 0x2, R80 ;  /* 0x000000023e107825 */ /* 0x001fc600078e0250 */
[----:B------:R-:W5:Y:S01]  /*1ce0*/  @!P5 LDG.E.U16 R29, desc[UR8][R22.64] ;  /* 0x00000008161dd981 */ /* 0x000f62000c1e1500 */
[----:B-1----:R-:W-:-:S03]  /*1cf0*/  IMAD.WIDE R18, R64, 0x2, R80 ;  /* 0x0000000240127825 */ /* 0x002fc600078e0250 */
[----:B------:R-:W5:Y:S04]  /*1d00*/  @!P2 LDG.E.U16 R26, desc[UR8][R16.64] ;  /* 0x00000008101aa981 */ /* 0x000f68000c1e1500 */
[----:B------:R0:W5:Y:S04]  /*1d10*/  @!P3 LDG.E.U16 R27, desc[UR8][R18.64] ;  /* 0x00000008121bb981 */ /* 0x000168000c1e1500 */
[----:B------:R1:W5:Y:S01]  /*1d20*/  @!P6 LDG.E.U16 R30, desc[UR8][R36.64] ;  /* 0x00000008241ee981 */ /* 0x000362000c1e1500 */
[----:B------:R-:W-:Y:S01]  /*1d30*/  BAR.SYNC.DEFER_BLOCKING 0x0 ;  /* 0x0000000000007b1d */ /* 0x000fe20000010000 */
[----:B------:R-:W-:Y:S01]  /*1d40*/  ISETP.GE.AND P0, PT, R9, UR4, PT ;  /* 0x0000000409007c0c */ /* 0x000fe2000bf06270 */
[----:B0-----:R-:W-:-:S02]  /*1d50*/  IMAD.MOV.U32 R18, RZ, RZ, R40 ;  /* 0x000000ffff127224 */ /* 0x001fc400078e0028 */
[----:B------:R-:W-:Y:S02]  /*1d60*/  IMAD.MOV.U32 R19, RZ, RZ, R43 ;  /* 0x000000ffff137224 */ /* 0x000fe400078e002b */
[----:B------:R-:W-:Y:S01]  /*1d70*/  IMAD.MOV.U32 R16, RZ, RZ, R48 ;  /* 0x000000ffff107224 */ /* 0x000fe200078e0030 */
[----:B-1----:R-:W-:Y:S01]  /*1d80*/  PRMT R37, RZ, 0x7610, R37 ;  /* 0x00007610ff257816 */ /* 0x002fe20000000025 */
[----:B------:R-:W-:Y:S02]  /*1d90*/  IMAD.MOV.U32 R17, RZ, RZ, R49 ;  /* 0x000000ffff117224 */ /* 0x000fe400078e0031 */
[----:B------:R-:W-:Y:S02]  /*1da0*/  IMAD.MOV.U32 R20, RZ, RZ, R42 ;  /* 0x000000ffff147224 */ /* 0x000fe400078e002a */
[----:B------:R-:W-:Y:S02]  /*1db0*/  IMAD.MOV.U32 R21, RZ, RZ, R41 ;  /* 0x000000ffff157224 */ /* 0x000fe400078e0029 */
[----:B------:R-:W-:-:S02]  /*1dc0*/  IMAD.MOV.U32 R22, RZ, RZ, R31 ;  /* 0x000000ffff167224 */ /* 0x000fc400078e001f */
[----:B------:R-:W-:Y:S02]  /*1dd0*/  IMAD.MOV.U32 R23, RZ, RZ, R38 ;  /* 0x000000ffff177224 */ /* 0x000fe400078e0026 */
[C---:B------:R-:W-:Y:S01]  /*1de0*/  IMAD.WIDE R48, R66.reuse, 0x2, R18 ;  /* 0x0000000242307825 */ /* 0x040fe200078e0212 */
[-C--:B------:R-:W-:Y:S02]  /*1df0*/  LOP3.LUT R47, R47, R46.reuse, RZ, 0x3c, !PT ;  /* 0x0000002e2f2f7212 */ /* 0x080fe400078e3cff */
[----:B------:R-:W-:Y:S01]  /*1e00*/  PRMT R31, RZ, 0x7610, R31 ;  /* 0x00007610ff1f7816 */ /* 0x000fe2000000001f */
[C---:B------:R-:W-:Y:S01]  /*1e10*/  IMAD.WIDE R40, R66.reuse, 0x2, R22 ;  /* 0x0000000242287825 */ /* 0x040fe200078e0216 */
[----:B------:R-:W-:Y:S01]  /*1e20*/  PRMT R36, RZ, 0x7610, R36 ;  /* 0x00007610ff247816 */ /* 0x000fe20000000024 */
[----:B------:R0:W5:Y:S02]  /*1e30*/  @!P0 LDG.E.U16 R37, desc[UR8][R48.64] ;  /* 0x0000000830258981 */ /* 0x000164000c1e1500 */
[C---:B------:R-:W-:Y:S01]  /*1e40*/  IMAD.WIDE R42, R66.reuse, 0x2, R20 ;  /* 0x00000002422a7825 */ /* 0x040fe200078e0214 */
[----:B------:R-:W-:Y:S01]  /*1e50*/  LOP3.LUT R46, R47, R46, RZ, 0x3c, !PT ;  /* 0x0000002e2f2e7212 */ /* 0x000fe200078e3cff */
[----:B------:R1:W5:Y:S01]  /*1e60*/  @!P0 LDG.E.U16 R31, desc[UR8][R40.64] ;  /* 0x00000008281f8981 */ /* 0x000362000c1e1500 */
[----:B------:R-:W-:Y:S01]  /*1e70*/  PRMT R38, RZ, 0x7610, R38 ;  /* 0x00007610ff267816 */ /* 0x000fe20000000026 */
[----:B------:R-:W-:-:S04]  /*1e80*/  IMAD.WIDE R50, R66, 0x2, R16 ;  /* 0x0000000242327825 */ /* 0x000fc800078e0210 */
[----:B0-----:R-:W-:Y:S01]  /*1e90*/  IMAD.MOV.U32 R48, RZ, RZ, R84 ;  /* 0x000000ffff307224 */ /* 0x001fe200078e0054 */
[----:B------:R0:W5:Y:S01]  /*1ea0*/  @!P0 LDG.E.U16 R36, desc[UR8][R42.64] ;  /* 0x000000082a248981 */ /* 0x000162000c1e1500 */
[--C-:B------:R-:W-:Y:S01]  /*1eb0*/  IMAD.MOV.U32 R49, RZ, RZ, R39.reuse ;  /* 0x000000ffff317224 */ /* 0x100fe200078e0027 */
[----:B------:R-:W-:Y:S01]  /*1ec0*/  PRMT R39, RZ, 0x7610, R39 ;  /* 0x00007610ff277816 */ /* 0x000fe20000000027 */
[C---:B------:R-:W-:Y:S01]  /*1ed0*/  IMAD.WIDE R84, R66.reuse, 0x2, R44 ;  /* 0x0000000242547825 */ /* 0x040fe200078e022c */
[----:B------:R-:W-:Y:S01]  /*1ee0*/  LOP3.LUT R47, R47, R46, RZ, 0x3c, !PT ;  /* 0x0000002e2f2f7212 */ /* 0x000fe200078e3cff */
[----:B------:R0:W5:Y:S01]  /*1ef0*/  @!P0 LDG.E.U16 R38, desc[UR8][R50.64] ;  /* 0x0000000832268981 */ /* 0x000162000c1e1500 */
[----:B-1----:R-:W-:Y:S01]  /*1f00*/  PRMT R41, RZ, 0x7610, R41 ;  /* 0x00007610ff297816 */ /* 0x002fe20000000029 */
[----:B0-----:R-:W-:Y:S01]  /*1f10*/  IMAD.WIDE R42, R66, 0x2, R48 ;  /* 0x00000002422a7825 */ /* 0x001fe200078e0230 */
[----:B------:R-:W-:-:S04]  /*1f20*/  PRMT R40, RZ, 0x7610, R40 ;  /* 0x00007610ff287816 */ /* 0x000fc80000000028 */
[----:B------:R0:W5:Y:S01]  /*1f30*/  @!P0 LDG.E.U16 R41, desc[UR8][R84.64] ;  /* 0x0000000854298981 */ /* 0x000162000c1e1500 */
[----:B------:R-:W-:-:S03]  /*1f40*/  IMAD.WIDE R50, R66, 0x2, R46 ;  /* 0x0000000242327825 */ /* 0x000fc600078e022e */
[----:B------:R1:W5:Y:S01]  /*1f50*/  @!P0 LDG.E.U16 R39, desc[UR8][R42.64] ;  /* 0x000000082a278981 */ /* 0x000362000c1e1500 */
[----:B------:R-:W-:-:S03]  /*1f60*/  LOP3.LUT R59, R59, R58, RZ, 0x3c, !PT ;  /* 0x0000003a3b3b7212 */ /* 0x000fc600078e3cff */
[----:B------:R1:W5:Y:S01]  /*1f70*/  @!P0 LDG.E.U16 R40, desc[UR8][R50.64] ;  /* 0x0000000832288981 */ /* 0x000362000c1e1500 */
[----:B0-----:R-:W-:Y:S01]  /*1f80*/  IMAD.WIDE R84, R66, 0x2, R52 ;  /* 0x0000000242547825 */ /* 0x001fe200078e0234 */
[----:B-1----:R-:W-:-:S03]  /*1f90*/  PRMT R42, RZ, 0x7610, R42 ;  /* 0x00007610ff2a7816 */ /* 0x002fc6000000002a */
[--C-:B------:R-:W-:Y:S01]  /*1fa0*/  IMAD.MOV.U32 R50, RZ, RZ, R73.reuse ;  /* 0x000000ffff327224 */ /* 0x100fe200078e0049 */
[----:B------:R-:W-:Y:S02]  /*1fb0*/  PRMT R73, RZ, 0x7610, R73 ;  /* 0x00007610ff497816 */ /* 0x000fe40000000049 */
[----:B------:R0:W5:Y:S01]  /*1fc0*/  @!P0 LDG.E.U16 R42, desc[UR8][R84.64] ;  /* 0x00000008542a8981 */ /* 0x000162000c1e1500 */
[--C-:B------:R-:W-:Y:S01]  /*1fd0*/  IMAD.MOV.U32 R51, RZ, RZ, R83.reuse ;  /* 0x000000ffff337224 */ /* 0x100fe200078e0053 */
[----:B------:R-:W-:Y:S02]  /*1fe0*/  LOP3.LUT R58, R59, R58, RZ, 0x3c, !PT ;  /* 0x0000003a3b3a7212 */ /* 0x000fe400078e3cff */
[----:B------:R-:W-:Y:S01]  /*1ff0*/  PRMT R83, RZ, 0x7610, R83 ;  /* 0x00007610ff537816 */ /* 0x000fe20000000053 */
[----:B0-----:R-:W-:Y:S01]  /*2000*/  IMAD.WIDE R84, R66, 0x2, R54 ;  /* 0x0000000242547825 */ /* 0x001fe200078e0236 */
[----:B------:R-:W-:-:S04]  /*2010*/  PRMT R43, RZ, 0x7610, R43 ;  /* 0x00007610ff2b7816 */ /* 0x000fc8000000002b */
[----:B------:R0:W5:Y:S01]  /*2020*/  @!P0 LDG.E.U16 R73, desc[UR8][R84.64] ;  /* 0x0000000854498981 */ /* 0x000162000c1e1500 */
[----:B------:R-:W-:Y:S01]  /*2030*/  IMAD.WIDE R86, R66, 0x2, R50 ;  /* 0x0000000242567825 */ /* 0x000fe200078e0232 */
[----:B------:R-:W-:-:S04]  /*2040*/  LOP3.LUT R59, R59, R58, RZ, 0x3c, !PT ;  /* 0x0000003a3b3b7212 */ /* 0x000fc800078e3cff */
[----:B------:R1:W5:Y:S01]  /*2050*/  @!P0 LDG.E.U16 R43, desc[UR8][R86.64] ;  /* 0x00000008562b8981 */ /* 0x000362000c1e1500 */
[----:B0-----:R-:W-:-:S05]  /*2060*/  IMAD.WIDE R84, R66, 0x2, R56 ;  /* 0x0000000242547825 */ /* 0x001fca00078e0238 */
[----:B------:R0:W5:Y:S01]  /*2070*/  @!P0 LDG.E.U16 R83, desc[UR8][R84.64] ;  /* 0x0000000854538981 */ /* 0x000162000c1e1500 */
[----:B-1----:R-:W-:Y:S01]  /*2080*/  IMAD.WIDE R86, R66, 0x2, R58 ;  /* 0x0000000242567825 */ /* 0x002fe200078e023a */
[----:B0-----:R-:W-:Y:S02]  /*2090*/  PRMT R84, RZ, 0x7610, R84 ;  /* 0x00007610ff547816 */ /* 0x001fe40000000054 */
[----:B------:R-:W-:-:S04]  /*20a0*/  PRMT R85, RZ, 0x7610, R85 ;  /* 0x00007610ff557816 */ /* 0x000fc80000000055 */
[----:B------:R0:W5:Y:S01]  /*20b0*/  @!P0 LDG.E.U16 R84, desc[UR8][R86.64] ;  /* 0x0000000856548981 */ /* 0x000162000c1e1500 */
[----:B------:R-:W-:Y:S02]  /*20c0*/  PRMT R88, RZ, 0x7610, R88 ;  /* 0x00007610ff587816 */ /* 0x000fe40000000058 */
[----:B------:R-:W-:Y:S01]  /*20d0*/  LOP3.LUT R79, R79, R78, RZ, 0x3c, !PT ;  /* 0x0000004e4f4f7212 */ /* 0x000fe200078e3cff */
[----:B0-----:R-:W-:-:S03]  /*20e0*/  IMAD.WIDE R86, R66, 0x2, R60 ;  /* 0x0000000242567825 */ /* 0x001fc600078e023c */
[C---:B------:R-:W-:Y:S02]  /*20f0*/  LOP3.LUT R78, R79.reuse, R78, RZ, 0x3c, !PT ;  /* 0x0000004e4f4e7212 */ /* 0x040fe400078e3cff */
[----:B------:R0:W5:Y:S01]  /*2100*/  @!P0 LDG.E.U16 R85, desc[UR8][R86.64] ;  /* 0x0000000856558981 */ /* 0x000162000c1e1500 */
[----:B------:R-:W-:Y:S02]  /*2110*/  PRMT R89, RZ, 0x7610, R89 ;  /* 0x00007610ff597816 */ /* 0x000fe40000000059 */
[----:B------:R-:W-:Y:S01]  /*2120*/  LOP3.LUT R79, R79, R78, RZ, 0x3c, !PT ;  /* 0x0000004e4f4f7212 */ /* 0x000fe200078e3cff */
[----:B0-----:R-:W-:-:S05]  /*2130*/  IMAD.WIDE R86, R66, 0x2, R74 ;  /* 0x0000000242567825 */ /* 0x001fca00078e024a */
[----:B------:R0:W5:Y:S01]  /*2140*/  @!P0 LDG.E.U16 R88, desc[UR8][R86.64] ;  /* 0x0000000856588981 */ /* 0x000162000c1e1500 */
[----:B------:R-:W-:Y:S01]  /*2150*/  PRMT R90, RZ, 0x7610, R90 ;  /* 0x00007610ff5a7816 */ /* 0x000fe2000000005a */
[----:B0-----:R-:W-:-:S05]  /*2160*/  IMAD.WIDE R86, R66, 0x2, R76 ;  /* 0x0000000242567825 */ /* 0x001fca00078e024c */
[----:B------:R0:W5:Y:S02]  /*2170*/  @!P0 LDG.E.U16 R89, desc[UR8][R86.64] ;  /* 0x0000000856598981 */ /* 0x000164000c1e1500 */
[----:B0-----:R-:W-:-:S05]  /*2180*/  IMAD.WIDE R86, R66, 0x2, R78 ;  /* 0x0000000242567825 */ /* 0x001fca00078e024e */
[----:B------:R-:W5:Y:S04]  /*2190*/  @!P0 LDG.E.U16 R90, desc[UR8][R86.64] ;  /* 0x00000008565a8981 */ /* 0x000f68000c1e1500 */
[----:B--2---:R-:W-:Y:S04]  /*21a0*/  STS.U16 [R10+UR5+0x1000], R82 ;  /* 0x001000520a007988 */ /* 0x004fe80008000405 */
[----:B---3--:R-:W-:Y:S04]  /*21b0*/  STS.U16 [R10+UR5+0x1100], R24 ;  /* 0x001100180a007988 */ /* 0x008fe80008000405 */
[----:B----4-:R-:W-:Y:S04]  /*21c0*/  STS.U16 [R10+UR5+0x1200], R25 ;  /* 0x001200190a007988 */ /* 0x010fe80008000405 */
[----:B-----5:R-:W-:Y:S04]  /*21d0*/  STS.U16 [R10+UR5+0x1500], R28 ;  /* 0x0015001c0a007988 */ /* 0x020fe80008000405 */
[----:B------:R-:W-:Y:S04]  /*21e0*/  STS.U16 [R10+UR5+0x1600], R29 ;  /* 0x0016001d0a007988 */ /* 0x000fe80008000405 */
[----:B------:R-:W-:Y:S04]  /*21f0*/  STS.U16 [R10+UR5+0x1300], R26 ;  /* 0x0013001a0a007988 */ /* 0x000fe80008000405 */
[----:B------:R-:W-:Y:S04]  /*2200*/  STS.U16 [R10+UR5+0x1400], R27 ;  /* 0x0014001b0a007988 */ /* 0x000fe80008000405 */
[----:B------:R-:W-:Y:S04]  /*2210*/  STS.U16 [R10+UR5+0x1700], R30 ;  /* 0x0017001e0a007988 */ /* 0x000fe80008000405 */
[----:B------:R-:W-:Y:S04]  /*2220*/  STS.U16 [R10+UR5], R31 ;  /* 0x0000001f0a007988 */ /* 0x000fe80008000405 */
[----:B------:R-:W-:Y:S04]  /*2230*/  STS.U16 [R10+UR5+0x400], R39 ;  /* 0x000400270a007988 */ /* 0x000fe80008000405 */
        /* <DEDUP_REMOVED lines=13> */
[----:B------:R-:W-:Y:S01]  /*2310*/  STS.U16 [R71+UR5+0xf00], R90 ;  /* 0x000f005a47007988 */ /* 0x000fe20008000405 */
[----:B------:R-:W-:Y:S06]  /*2320*/  BAR.SYNC.DEFER_BLOCKING 0x0 ;  /* 0x0000000000007b1d */ /* 0x000fec0000010000 */
[----:B------:R-:W-:Y:S04]  /*2330*/  LDSM.16.MT88.4 R36, [R12+0x1000] ;  /* 0x001000000c24783b */ /* 0x000fe80000004200 */
[----:B------:R-:W0:Y:S04]  /*2340*/  LDSM.16.M88.4 R24, [R11+UR5] ;  /* 0x000000050b18783b */ /* 0x000e280008000200 */
[----:B------:R-:W1:Y:S04]  /*2350*/  LDSM.16.MT88.4 R28, [R12+0x1200] ;  /* 0x001200000c1c783b */ /* 0x000e680000004200 */
[----:B------:R-:W-:Y:S01]  /*2360*/  LDSM.16.M88.4 R40, [R72+UR5] ;  /* 0x000000054828783b */ /* 0x000fe20008000200 */
[----:B0-----:R-:W-:Y:S03]  /*2370*/  HMMA.16816.F32 R32, R36, R24, R32 ;  /* 0x000000182420723c */ /* 0x001fe60000001820 */
[----:B------:R-:W0:-:S15]  /*2380*/  LDSM.16.MT88.4 R36, [R12+0x1400] ;  /* 0x001400000c24783b */ /* 0x000e1e0000004200 */
[----:B------:R-:W-:-:S06]  /*2390*/  NOP ;  /* 0x0000000000007918 */ /* 0x000fcc0000000000 */
[----:B-1----:R-:W-:Y:S01]  /*23a0*/  HMMA.16816.F32 R28, R28, R26, R32 ;  /* 0x0000001a1c1c723c */ /* 0x002fe20000001820 */
[----:B------:R-:W1:Y:S01]  /*23b0*/  LDSM.16.MT88.4 R32, [R12+0x1600] ;  /* 0x001600000c20783b */ /* 0x000e620000004200 */
[----:B------:R-:W-:Y:S01]  /*23c0*/  UIADD3 UR6, UR6, -0x1, URZ ;  /* 0xffffffff06067890 */ /* 0x000fe2000fffe03f */
[----:B------:R-:W-:-:S05]  /*23d0*/  IMAD.WIDE R24, R67, 0x2, R78 ;  /* 0x0000000243187825 */ /* 0x000fca00078e024e */
[----:B------:R-:W-:-:S15]  /*23e0*/  ISETP.NE.U32.AND P0, PT, RZ, UR6, PT ;  /* 0x00000006ff007c0c */ /* 0x000fde000bf05070 */
[----:B------:R-:W-:-:S01]  /*23f0*/  NOP ;  /* 0x0000000000007918 */ /* 0x000fc20000000000 */
[----:B0-----:R-:W-:Y:S01]  /*2400*/  HMMA.16816.F32 R28, R36, R40, R28 ;  /* 0x00000028241c723c */ /* 0x001fe2000000181c */
[----:B------:R-:W-:Y:S02]  /*2410*/  IMAD.MOV.U32 R79, RZ, RZ, R24 ;  /* 0x000000ffff4f7224 */ /* 0x000fe400078e0018 */
[----:B------:R-:W-:Y:S02]  /*2420*/  IMAD.MOV.U32 R78, RZ, RZ, R25 ;  /* 0x000000ffff4e7224 */ /* 0x000fe400078e0019 */
[----:B------:R-:W-:Y:S01]  /*2430*/  IMAD.WIDE R24, R67, 0x2, R58 ;  /* 0x0000000243187825 */ /* 0x000fe200078e023a */
[----:B------:R-:W-:-:S03]  /*2440*/  UIADD3 UR4, UR4, -0x40, URZ ;  /* 0xffffffc004047890 */ /* 0x000fc6000fffe03f */
[----:B------:R-:W-:Y:S01]  /*2450*/  IMAD.MOV.U32 R59, RZ, RZ, R24 ;  /* 0x000000ffff3b7224 */ /* 0x000fe200078e0018 */
[----:B------:R-:W-:Y:S01]  /*2460*/  MOV R58, R25 ;  /* 0x00000019003a7202 */ /* 0x000fe20000000f00 */
[----:B------:R-:W-:-:S04]  /*2470*/  IMAD.WIDE R48, R67, 0x2, R48 ;  /* 0x0000000243307825 */ /* 0x000fc800078e0230 */
[----:B------:R-:W-:Y:S02]  /*2480*/  IMAD.U32 R27, RZ, RZ, UR7 ;  /* 0x00000007ff1b7e24 */ /* 0x000fe4000f8e00ff */
[----:B------:R-:W-:-:S04]  /*2490*/  IMAD.WIDE R50, R67, 0x2, R50 ;  /* 0x0000000243327825 */ /* 0x000fc800078e0232 */
[----:B------:R-:W-:-:S03]  /*24a0*/  IMAD.WIDE R24, R67, 0x2, R46 ;  /* 0x0000000243187825 */ /* 0x000fc600078e022e */
[----:B-1----:R-:W-:Y:S01]  /*24b0*/  HMMA.16816.F32 R32, R32, R42, R28 ;  /* 0x0000002a2020723c */ /* 0x002fe2000000181c */
[----:B------:R-:W-:-:S04]  /*24c0*/  IMAD.WIDE R16, R67, 0x2, R16 ;  /* 0x0000000243107825 */ /* 0x000fc800078e0210 */
[----:B------:R-:W-:-:S04]  /*24d0*/  IMAD.WIDE R18, R67, 0x2, R18 ;  /* 0x0000000243127825 */ /* 0x000fc800078e0212 */
[----:B------:R-:W-:-:S04]  /*24e0*/  IMAD.WIDE R20, R67, 0x2, R20 ;  /* 0x0000000243147825 */ /* 0x000fc800078e0214 */
[----:B------:R-:W-:-:S04]  /*24f0*/  IMAD.WIDE R22, R67, 0x2, R22 ;  /* 0x0000000243167825 */ /* 0x000fc800078e0216 */
[----:B------:R-:W-:Y:S02]  /*2500*/  IMAD.MOV.U32 R84, RZ, RZ, R48 ;  /* 0x000000ffff547224 */ /* 0x000fe400078e0030 */
[----:B------:R-:W-:Y:S02]  /*2510*/  IMAD.MOV.U32 R39, RZ, RZ, R49 ;  /* 0x000000ffff277224 */ /* 0x000fe400078e0031 */
[----:B------:R-:W-:-:S04]  /*2520*/  IMAD.WIDE R76, R67, 0x2, R76 ;  /* 0x00000002434c7825 */ /* 0x000fc800078e024c */
[----:B------:R-:W-:-:S04]  /*2530*/  IMAD.WIDE R80, R27, 0x2, R80 ;  /* 0x000000021b507825 */ /* 0x000fc800078e0250 */
[----:B------:R-:W-:-:S04]  /*2540*/  IMAD.WIDE R74, R67, 0x2, R74 ;  /* 0x00000002434a7825 */ /* 0x000fc800078e024a */
[----:B------:R-:W-:-:S04]  /*2550*/  IMAD.WIDE R60, R67, 0x2, R60 ;  /* 0x00000002433c7825 */ /* 0x000fc800078e023c */
[----:B------:R-:W-:-:S04]  /*2560*/  IMAD.WIDE R56, R67, 0x2, R56 ;  /* 0x0000000243387825 */ /* 0x000fc800078e0238 */
[----:B------:R-:W-:-:S04]  /*2570*/  IMAD.WIDE R54, R67, 0x2, R54 ;  /* 0x0000000243367825 */ /* 0x000fc800078e0236 */
[----:B------:R-:W-:-:S04]  /*2580*/  IMAD.WIDE R52, R67, 0x2, R52 ;  /* 0x0000000243347825 */ /* 0x000fc800078e0234 */
[----:B------:R-:W-:-:S04]  /*2590*/  IMAD.WIDE R44, R67, 0x2, R44 ;  /* 0x00000002432c7825 */ /* 0x000fc800078e022c */
[----:B------:R-:W-:Y:S02]  /*25a0*/  IMAD.MOV.U32 R73, RZ, RZ, R50 ;  /* 0x000000ffff497224 */ /* 0x000fe400078e0032 */
[----:B------:R-:W-:Y:S02]  /*25b0*/  IMAD.MOV.U32 R83, RZ, RZ, R51 ;  /* 0x000000ffff537224 */ /* 0x000fe400078e0033 */
[----:B------:R-:W-:Y:S02]  /*25c0*/  IMAD.MOV.U32 R47, RZ, RZ, R24 ;  /* 0x000000ffff2f7224 */ /* 0x000fe400078e0018 */
[----:B------:R-:W-:Y:S02]  /*25d0*/  IMAD.MOV.U32 R46, RZ, RZ, R25 ;  /* 0x000000ffff2e7224 */ /* 0x000fe400078e0019 */
[----:B------:R-:W-:Y:S02]  /*25e0*/  IMAD.MOV.U32 R48, RZ, RZ, R16 ;  /* 0x000000ffff307224 */ /* 0x000fe400078e0010 */
[----:B------:R-:W-:-:S02]  /*25f0*/  IMAD.MOV.U32 R49, RZ, RZ, R17 ;  /* 0x000000ffff317224 */ /* 0x000fc400078e0011 */
[----:B------:R-:W-:Y:S02]  /*2600*/  IMAD.MOV.U32 R40, RZ, RZ, R18 ;  /* 0x000000ffff287224 */ /* 0x000fe400078e0012 */
[----:B------:R-:W-:Y:S02]  /*2610*/  IMAD.MOV.U32 R43, RZ, RZ, R19 ;  /* 0x000000ffff2b7224 */ /* 0x000fe400078e0013 */
[----:B------:R-:W-:Y:S02]  /*2620*/  IMAD.MOV.U32 R42, RZ, RZ, R20 ;  /* 0x000000ffff2a7224 */ /* 0x000fe400078e0014 */
[----:B------:R-:W-:Y:S02]  /*2630*/  IMAD.MOV.U32 R41, RZ, RZ, R21 ;  /* 0x000000ffff297224 */ /* 0x000fe400078e0015 */
[----:B------:R-:W-:Y:S02]  /*2640*/  IMAD.MOV.U32 R31, RZ, RZ, R22 ;  /* 0x000000ffff1f7224 */ /* 0x000fe400078e0016 */
[----:B------:R-:W-:Y:S01]  /*2650*/  IMAD.MOV.U32 R38, RZ, RZ, R23 ;  /* 0x000000ffff267224 */ /* 0x000fe200078e0017 */
[----:B------:R-:W-:Y:S06]  /*2660*/  @P0 BRA `(.L_x_1) ;  /* 0xfffffff400140947 */ /* 0x000fec000383ffff */
[----:B------:R-:W-:Y:S02]  /*2670*/  F2FP.F16.F32.PACK_AB R34, R35, R34 ;  /* 0x000000222322723e */ /* 0x000fe400000000ff */
[----:B------:R-:W-:-:S07]  /*2680*/  F2FP.F16.F32.PACK_AB R32, R33, R32 ;  /* 0x000000202120723e */ /* 0x000fce00000000ff */
.L_x_0:
[----:B------:R-:W-:Y:S01]  /*2690*/  BAR.SYNC.DEFER_BLOCKING 0x0 ;  /* 0x0000000000007b1d */ /* 0x000fe20000010000 */
[----:B------:R-:W-:Y:S01]  /*26a0*/  LOP3.LUT R4, R4, 0x2, RZ, 0xc0, !PT ;  /* 0x0000000204047812 */ /* 0x000fe200078ec0ff */
[----:B------:R-:W-:Y:S01]  /*26b0*/  IMAD.SHL.U32 R9, R0, 0x4, RZ ;  /* 0x0000000400097824 */ /* 0x000fe200078e00ff */
[----:B------:R-:W-:Y:S02]  /*26c0*/  LOP3.LUT R6, R6, 0x300, RZ, 0xc0, !PT ;  /* 0x0000030006067812 */ /* 0x000fe400078ec0ff */
[----:B------:R-:W-:Y:S01]  /*26d0*/  LOP3.LUT R7, R7, 0x1c, R0, 0xf8, !PT ;  /* 0x0000001c07077812 */ /* 0x000fe200078ef800 */
[----:B------:R-:W-:Y:S01]  /*26e0*/  IMAD R4, R3, 0x2, R4 ;  /* 0x0000000203047824 */ /* 0x000fe200078e0204 */
[----:B------:R-:W-:Y:S01]  /*26f0*/  LOP3.LUT R9, R6, 0x7c, R9, 0xf8, !PT ;  /* 0x0000007c06097812 */ /* 0x000fe200078ef809 */
[----:B------:R-:W-:Y:S01]  /*2700*/  ULDC UR4, c[0x0][0x244] ;  /* 0x0000910000047ab9 */ /* 0x000fe20000000800 */
[----:B------:R-:W-:Y:S01]  /*2710*/  PRMT R10, R32, 0x7632, R10 ;  /* 0x00007632200a7816 */ /* 0x000fe2000000000a */
[----:B------:R-:W-:Y:S01]  /*2720*/  ULDC.64 UR6, c[0x0][0x228] ;  /* 0x00008a0000067ab9 */ /* 0x000fe20000000a00 */
[----:B------:R-:W-:Y:S01]  /*2730*/  LOP3.LUT R7, R4, R7, RZ, 0xfc, !PT ;  /* 0x0000000704077212 */ /* 0x000fe200078efcff */
[----:B------:R-:W-:Y:S01]  /*2740*/  IMAD R4, R2, UR4, RZ ;  /* 0x0000000402047c24 */ /* 0x000fe2000f8e02ff */
[----:B------:R-:W-:-:S02]  /*2750*/  LOP3.LUT R9, R9, 0x60, R0, 0x78, !PT ;  /* 0x0000006009097812 */ /* 0x000fc400078e7800 */
[C---:B------:R-:W-:Y:S02]  /*2760*/  LOP3.LUT R0, R7.reuse, 0x40, RZ, 0x3c, !PT ;  /* 0x0000004007007812 */ /* 0x040fe400078e3cff */
[C---:B------:R-:W-:Y:S02]  /*2770*/  LOP3.LUT R3, R7.reuse, 0x20, RZ, 0x3c, !PT ;  /* 0x0000002007037812 */ /* 0x040fe400078e3cff */
[----:B------:R-:W-:Y:S02]  /*2780*/  PRMT R12, R34, 0x7632, R12 ;  /* 0x00007632220c7816 */ /* 0x000fe4000000000c */
[----:B------:R-:W-:Y:S02]  /*2790*/  LOP3.LUT R6, R7, 0x60, RZ, 0x3c, !PT ;  /* 0x0000006007067812 */ /* 0x000fe400078e3cff */
[----:B------:R-:W-:Y:S01]  /*27a0*/  ISETP.GE.AND P0, PT, R2, UR6, PT ;  /* 0x0000000602007c0c */ /* 0x000fe2000bf06270 */
[----:B------:R-:W-:Y:S01]  /*27b0*/  STS.U16 [R7+UR5], R32 ;  /* 0x0000002007007988 */ /* 0x000fe20008000405 */
[----:B------:R-:W-:-:S03]  /*27c0*/  LOP3.LUT R2, R8, 0x10, R5, 0xfe, !PT ;  /* 0x0000001008027812 */ /* 0x000fc600078efe05 */
[----:B------:R0:W-:Y:S04]  /*27d0*/  STS.U16 [R0+UR5+0x200], R10 ;  /* 0x0002000a00007988 */ /* 0x0001e80008000405 */
[----:B------:R1:W-:Y:S04]  /*27e0*/  STS.U16 [R3+UR5+0x100], R34 ;  /* 0x0001002203007988 */ /* 0x0003e80008000405 */
[----:B------:R2:W-:Y:S01]  /*27f0*/  STS.U16 [R6+UR5+0x300], R12 ;  /* 0x0003000c06007988 */ /* 0x0005e20008000405 */
[C---:B0-----:R-:W-:Y:S01]  /*2800*/  LOP3.LUT R0, R8.reuse, 0x18, R5, 0xfe, !PT ;  /* 0x0000001808007812 */ /* 0x041fe200078efe05 */
[----:B------:R-:W-:Y:S01]  /*2810*/  BAR.SYNC.DEFER_BLOCKING 0x0 ;  /* 0x0000000000007b1d */ /* 0x000fe20000010000 */
[----:B-1----:R-:W-:-:S02]  /*2820*/  LOP3.LUT R3, R8, R5, RZ, 0xfc, !PT ;  /* 0x0000000508037212 */ /* 0x002fc400078efcff */
[----:B------:R-:W-:Y:S02]  /*2830*/  LOP3.LUT R5, R8, 0x8, R5, 0xfe, !PT ;  /* 0x0000000808057812 */ /* 0x000fe400078efe05 */
[----:B------:R-:W-:Y:S02]  /*2840*/  ISETP.LT.AND P3, PT, R3, UR7, !P0 ;  /* 0x0000000703007c0c */ /* 0x000fe4000c761270 */
[----:B------:R-:W-:Y:S01]  /*2850*/  ISETP.LT.AND P2, PT, R5, UR7, !P0 ;  /* 0x0000000705007c0c */ /* 0x000fe2000c741270 */
[----:B------:R-:W0:Y:S04]  /*2860*/  LDS R11, [R9+UR5] ;  /* 0x00000005090b7984 */ /* 0x000e280008000800 */
[----:B------:R1:W3:Y:S01]  /*2870*/  LDS R13, [R9+UR5+0x80] ;  /* 0x00008005090d7984 */ /* 0x0002e20008000800 */
[----:B------:R-:W-:-:S02]  /*2880*/  ULDC.64 UR4, c[0x0][0x220] ;  /* 0x0000880000047ab9 */ /* 0x000fc40000000a00 */
[C---:B------:R-:W-:Y:S01]  /*2890*/  LEA R10, P1, R4.reuse, UR4, 0x1 ;  /* 0x00000004040a7c11 */ /* 0x040fe2000f8208ff */
[----:B------:R-:W-:Y:S02]  /*28a0*/  ULDC UR4, c[0x0][0x248] ;  /* 0x0000920000047ab9 */ /* 0x000fe40000000800 */
[----:B------:R-:W-:Y:S01]  /*28b0*/  IMAD R3, R3, UR4, RZ ;  /* 0x0000000403037c24 */ /* 0x000fe2000f8e02ff */
[----:B--2---:R-:W-:Y:S01]  /*28c0*/  LEA.HI.X.SX32 R12, R4, UR5, 0x1, P1 ;  /* 0x00000005040c7c11 */ /* 0x004fe200088f0eff */
[----:B------:R-:W-:Y:S01]  /*28d0*/  IMAD R5, R5, UR4, RZ ;  /* 0x0000000405057c24 */ /* 0x000fe2000f8e02ff */
[C---:B------:R-:W-:Y:S01]  /*28e0*/  ISETP.LT.AND P1, PT, R2.reuse, UR7, !P0 ;  /* 0x0000000702007c0c */ /* 0x040fe2000c721270 */
[----:B------:R-:W-:Y:S01]  /*28f0*/  IMAD R7, R2, UR4, RZ ;  /* 0x0000000402077c24 */ /* 0x000fe2000f8e02ff */
[C---:B------:R-:W-:Y:S01]  /*2900*/  ISETP.LT.AND P0, PT, R0.reuse, UR7, !P0 ;  /* 0x0000000700007c0c */ /* 0x040fe2000c701270 */
[----:B-1----:R-:W-:Y:S01]  /*2910*/  IMAD R9, R0, UR4, RZ ;  /* 0x0000000400097c24 */ /* 0x002fe2000f8e02ff */
[----:B------:R-:W-:-:S02]  /*2920*/  LEA R2, P4, R3, R10, 0x1 ;  /* 0x0000000a03027211 */ /* 0x000fc400078808ff */
[-C--:B------:R-:W-:Y:S02]  /*2930*/  LEA R4, P6, R5, R10.reuse, 0x1 ;  /* 0x0000000a05047211 */ /* 0x080fe400078c08ff */
[----:B------:R-:W-:Y:S02]  /*2940*/  LEA R6, P5, R7, R10, 0x1 ;  /* 0x0000000a07067211 */ /* 0x000fe400078a08ff */
[-C--:B------:R-:W-:Y:S02]  /*2950*/  LEA.HI.X.SX32 R3, R3, R12.reuse, 0x1, P4 ;  /* 0x0000000c03037211 */ /* 0x080fe400020f0eff */
[-C--:B------:R-:W-:Y:S02]  /*2960*/  LEA.HI.X.SX32 R5, R5, R12.reuse, 0x1, P6 ;  /* 0x0000000c05057211 */ /* 0x080fe400030f0eff */
[----:B------:R-:W-:Y:S02]  /*2970*/  LEA.HI.X.SX32 R7, R7, R12, 0x1, P5 ;  /* 0x0000000c07077211 */ /* 0x000fe400028f0eff */
[----:B------:R-:W-:-:S04]  /*2980*/  LEA R8, P4, R9, R10, 0x1 ;  /* 0x0000000a09087211 */ /* 0x000fc800078808ff */
[----:B------:R-:W-:Y:S02]  /*2990*/  LEA.HI.X.SX32 R9, R9, R12, 0x1, P4 ;  /* 0x0000000c09097211 */ /* 0x000fe400020f0eff */
[----:B0-----:R-:W-:Y:S01]  /*29a0*/  PRMT R0, R11, 0x7632, R0 ;  /* 0x000076320b007816 */ /* 0x001fe20000000000 */
[----:B------:R0:W-:Y:S04]  /*29b0*/  @P3 STG.E.U16 desc[UR8][R2.64], R11 ;  /* 0x0000000b02003986 */ /* 0x0001e8000c101508 */
[----:B------:R0:W-:Y:S04]  /*29c0*/  @P2 STG.E.U16 desc[UR8][R4.64], R0 ;  /* 0x0000000004002986 */ /* 0x0001e8000c101508 */
[----:B---3--:R0:W-:Y:S01]  /*29d0*/  @P1 STG.E.U16 desc[UR8][R6.64], R13 ;  /* 0x0000000d06001986 */ /* 0x0081e2000c101508 */
[----:B------:R-:W-:Y:S05]  /*29e0*/  @!P0 EXIT ;  /* 0x000000000000894d */ /* 0x000fea0003800000 */
[----:B0-----:R-:W-:-:S05]  /*29f0*/  PRMT R4, R13, 0x7632, R4 ;  /* 0x000076320d047816 */ /* 0x001fca0000000004 */
[----:B------:R-:W-:Y:S01]  /*2a00*/  STG.E.U16 desc[UR8][R8.64], R4 ;  /* 0x0000000408007986 */ /* 0x000fe2000c101508 */
[----:B------:R-:W-:Y:S05]  /*2a10*/  EXIT ;  /* 0x000000000000794d */ /* 0x000fea0003800000 */
.L_x_2:
[----:B------:R-:W-:-:S00]  /*2a20*/  BRA `(.L_x_2) ;  /* 0xfffffffc00fc7947 */ /* 0x000fc0000383ffff */
[----:B------:R-:W-:-:S00]  /*2a30*/  NOP ;  /* 0x0000000000007918 */ /* 0x000fc00000000000 */
        /* <DEDUP_REMOVED lines=12> */
.L_x_3:


//--------------------- .nv.shared.matmul_kernel  --------------------------
	.section	.nv.shared.matmul_kernel,"aw",@nobits
	.sectionflags	@""
	.align	16
	.zero		1024


//--------------------- .nv.shared.reserved.0     --------------------------
	.section	.nv.shared.reserved.0,"aw",@nobits
	.weak		__nv_reservedSMEM_offset_0_alias
	.size		__nv_reservedSMEM_offset_0_alias, 0, 0
	.other		__nv_reservedSMEM_offset_0_alias,@"STO_CUDA_RESERVED_SHARED STV_DEFAULT"
__nv_reservedSMEM_offset_0_alias:
	.zero		0


//--------------------- .nv.constant0.matmul_kernel --------------------------
	.section	.nv.constant0.matmul_kernel,"a",@progbits
	.sectionflags	@""
	.align	4
.nv.constant0.matmul_kernel:
	.zero		608


//--------------------- SYMBOLS --------------------------

	.type		.nv.reservedSmem.offset0,@object
	.size		.nv.reservedSmem.offset0,0x4
